// auto-generated by cutlass_sweep.gemm — config: {"arch": "sm_90", "cluster_m": 8, "cluster_n": 1, "dtype": "e4m3", "dtype_b": "e4m3", "layout": "nt", "stages": 0, "tile_k": 128, "tile_m": 128, "tile_n": 64}
#include "cutlass/cutlass.h"
#include "cutlass/gemm/collective/collective_builder.hpp"
#include "cutlass/gemm/device/gemm_universal_adapter.h"
#include "cutlass/gemm/kernel/gemm_universal.hpp"
#include "cutlass/epilogue/collective/collective_builder.hpp"

using ElemA = cutlass::float_e4m3_t;
using ElemB = cutlass::float_e4m3_t;
using ElemCD = cutlass::float_e4m3_t;
using Acc  = float;
using TileShape    = cute::Shape<cute::_128, cute::_64, cute::_128>;
using ClusterShape = cute::Shape<cute::_8, cute::_1, cute::_1>;

using CollectiveEpilogue = typename cutlass::epilogue::collective::CollectiveBuilder<
    cutlass::arch::Sm90, cutlass::arch::OpClassTensorOp,
    TileShape, ClusterShape,
    cutlass::epilogue::collective::EpilogueTileAuto,
    Acc, Acc,
    ElemCD, cutlass::layout::RowMajor, 128 / cutlass::sizeof_bits<ElemCD>::value,
    ElemCD, cutlass::layout::RowMajor, 128 / cutlass::sizeof_bits<ElemCD>::value,
    cutlass::epilogue::collective::EpilogueScheduleAuto
  >::CollectiveOp;

using CollectiveMainloop = typename cutlass::gemm::collective::CollectiveBuilder<
    cutlass::arch::Sm90, cutlass::arch::OpClassTensorOp,
    ElemA, cutlass::layout::RowMajor, 128 / cutlass::sizeof_bits<ElemA>::value,
    ElemB, cutlass::layout::ColumnMajor, 128 / cutlass::sizeof_bits<ElemB>::value,
    Acc,
    TileShape, ClusterShape,
    cutlass::gemm::collective::StageCountAutoCarveout<static_cast<int>(sizeof(typename CollectiveEpilogue::SharedStorage))>,
    cutlass::gemm::collective::KernelScheduleAuto
  >::CollectiveOp;

using GemmKernel = cutlass::gemm::kernel::GemmUniversal<
    cute::Shape<int,int,int,int>,
    CollectiveMainloop,
    CollectiveEpilogue
>;
using Gemm = cutlass::gemm::device::GemmUniversalAdapter<GemmKernel>;

// Force the device kernel symbol into the cubin without needing a host main.
auto* _anchor = &cutlass::device_kernel<GemmKernel>;


// ===== COMPILED SASS (sm_90a) =====

	.target	sm_90a

	.elftype	@"ET_EXEC"


//--------------------- .note.nv.tkinfo           --------------------------
	.section	.note.nv.tkinfo,"",@"SHT_NOTE"
	.sectionflags	@"SHF_NOTE_NV_TKINFO"
	.tkinfo
        /*0018*/ 	.word	0x00000002
        /*0030*/ 	.string	""
        /*0030*/ 	.string	"ptxas"
        /*0030*/ 	.string	"Cuda compilation tools, release 13.0, V13.0.88"
        /*0030*/ 	.string	"Build cuda_13.0.r13.0/compiler.36424714_0"
        /*0030*/ 	.string	"-arch sm_90a -m 64 "



//--------------------- .note.nv.cuinfo           --------------------------
	.section	.note.nv.cuinfo,"",@"SHT_NOTE"
	.sectionflags	@"SHF_NOTE_NV_CUINFO"
        /*0018*/ 	.short	0x0002
        /*001a*/ 	.short	0x005a
        /*001c*/ 	.short	0x0082
	.zero		2


//--------------------- .nv.info                  --------------------------
	.section	.nv.info,"",@"SHT_CUDA_INFO"
	.align	4


	//----- nvinfo : EIATTR_REGCOUNT
	.align		4
        /*0000*/ 	.byte	0x04, 0x2f
        /*0002*/ 	.short	(.L_12 - .L_11)
	.align		4
.L_11:
        /*0004*/ 	.word	index@(_ZN7cutlass13device_kernelINS_4gemm6kernel13GemmUniversalIN4cute5tupleIJiiiiEEENS1_10collective13CollectiveMmaINS1_37MainloopSm90TmaGmmaWarpSpecializedFP8ILi9ENS5_IJNS4_1CILi8EEENSA_ILi1EEESC_EEENS1_35KernelTmaWarpSpecializedCooperativeEEENS5_IJNSA_ILi128EEENSA_ILi64EEESG_EEENS_12float_e4m3_tENS5_IJlSC_lEEESJ_SK_NS4_8TiledMMAINS4_8MMA_AtomIJNS4_4SM904GMMA30MMA_64x64x32_F32E4M3E4M3_SS_TNILNSO_7ScaleInE1ELSQ_1EEEEEENS4_6LayoutINS5_IJNSA_ILi2EEESC_SC_EEENS5_IJSC_NSA_ILi0EEESW_EEEEENS5_IJNS4_10UnderscoreESZ_SZ_EEEEENS4_13SM90_TMA_LOADENS4_14ComposedLayoutINS4_7SwizzleILi3ELi4ELi3EEENS4_18smem_ptr_flag_bitsILi8EEENST_INS5_IJSB_SG_EEENS5_IJSG_SC_EEEEEEEvNS4_8identityENS4_23SM90_TMA_LOAD_MULTICASTES1B_vS1C_EENS_8epilogue10collective6detail29Sm90TmaWarpSpecializedAdapterINS1G_15DefaultEpilogueISJ_SK_SK_NS1F_6thread17LinearCombinationISJ_Li1EffLNS1K_9ScaleType4KindE0ELNS_15FloatRoundStyleE2ESJ_EENS1_15EpilogueDefaultEEEEEvvEEEEvNT_6ParamsE)
        /*0008*/ 	.word	0x000000a8


	//----- nvinfo : EIATTR_FRAME_SIZE
	.align		4
.L_12:
        /*000c*/ 	.byte	0x04, 0x11
        /*000e*/ 	.short	(.L_14 - .L_13)
	.align		4
.L_13:
        /*0010*/ 	.word	index@(_ZN7cutlass13device_kernelINS_4gemm6kernel13GemmUniversalIN4cute5tupleIJiiiiEEENS1_10collective13CollectiveMmaINS1_37MainloopSm90TmaGmmaWarpSpecializedFP8ILi9ENS5_IJNS4_1CILi8EEENSA_ILi1EEESC_EEENS1_35KernelTmaWarpSpecializedCooperativeEEENS5_IJNSA_ILi128EEENSA_ILi64EEESG_EEENS_12float_e4m3_tENS5_IJlSC_lEEESJ_SK_NS4_8TiledMMAINS4_8MMA_AtomIJNS4_4SM904GMMA30MMA_64x64x32_F32E4M3E4M3_SS_TNILNSO_7ScaleInE1ELSQ_1EEEEEENS4_6LayoutINS5_IJNSA_ILi2EEESC_SC_EEENS5_IJSC_NSA_ILi0EEESW_EEEEENS5_IJNS4_10UnderscoreESZ_SZ_EEEEENS4_13SM90_TMA_LOADENS4_14ComposedLayoutINS4_7SwizzleILi3ELi4ELi3EEENS4_18smem_ptr_flag_bitsILi8EEENST_INS5_IJSB_SG_EEENS5_IJSG_SC_EEEEEEEvNS4_8identityENS4_23SM90_TMA_LOAD_MULTICASTES1B_vS1C_EENS_8epilogue10collective6detail29Sm90TmaWarpSpecializedAdapterINS1G_15DefaultEpilogueISJ_SK_SK_NS1F_6thread17LinearCombinationISJ_Li1EffLNS1K_9ScaleType4KindE0ELNS_15FloatRoundStyleE2ESJ_EENS1_15EpilogueDefaultEEEEEvvEEEEvNT_6ParamsE)
        /*0014*/ 	.word	0x00000000


	//----- nvinfo : EIATTR_MIN_STACK_SIZE
	.align		4
.L_14:
        /*0018*/ 	.byte	0x04, 0x12
        /*001a*/ 	.short	(.L_16 - .L_15)
	.align		4
.L_15:
        /*001c*/ 	.word	index@(_ZN7cutlass13device_kernelINS_4gemm6kernel13GemmUniversalIN4cute5tupleIJiiiiEEENS1_10collective13CollectiveMmaINS1_37MainloopSm90TmaGmmaWarpSpecializedFP8ILi9ENS5_IJNS4_1CILi8EEENSA_ILi1EEESC_EEENS1_35KernelTmaWarpSpecializedCooperativeEEENS5_IJNSA_ILi128EEENSA_ILi64EEESG_EEENS_12float_e4m3_tENS5_IJlSC_lEEESJ_SK_NS4_8TiledMMAINS4_8MMA_AtomIJNS4_4SM904GMMA30MMA_64x64x32_F32E4M3E4M3_SS_TNILNSO_7ScaleInE1ELSQ_1EEEEEENS4_6LayoutINS5_IJNSA_ILi2EEESC_SC_EEENS5_IJSC_NSA_ILi0EEESW_EEEEENS5_IJNS4_10UnderscoreESZ_SZ_EEEEENS4_13SM90_TMA_LOADENS4_14ComposedLayoutINS4_7SwizzleILi3ELi4ELi3EEENS4_18smem_ptr_flag_bitsILi8EEENST_INS5_IJSB_SG_EEENS5_IJSG_SC_EEEEEEEvNS4_8identityENS4_23SM90_TMA_LOAD_MULTICASTES1B_vS1C_EENS_8epilogue10collective6detail29Sm90TmaWarpSpecializedAdapterINS1G_15DefaultEpilogueISJ_SK_SK_NS1F_6thread17LinearCombinationISJ_Li1EffLNS1K_9ScaleType4KindE0ELNS_15FloatRoundStyleE2ESJ_EENS1_15EpilogueDefaultEEEEEvvEEEEvNT_6ParamsE)
        /*0020*/ 	.word	0x00000000
.L_16:


//--------------------- .nv.compat                --------------------------
	.section	.nv.compat,"",@"SHT_CUDA_COMPAT_INFO"
	.align	4
        /*0000*/ 	.byte	0x02, 0x09, 0x01, 0x00, 0x02, 0x02, 0x04, 0x00, 0x02, 0x05, 0x05, 0x00, 0x03, 0x07, 0x01, 0x01
        /*0010*/ 	.byte	0x02, 0x03, 0x01, 0x00, 0x02, 0x06, 0x01, 0x00, 0x04, 0x0b, 0x08, 0x00, 0x00, 0x00, 0x00, 0x00
        /*0020*/ 	.byte	0x00, 0x00, 0x00, 0x00


//--------------------- .nv.info._ZN7cutlass13device_kernelINS_4gemm6kernel13GemmUniversalIN4cute5tupleIJiiiiEEENS1_10collective13CollectiveMmaINS1_37MainloopSm90TmaGmmaWarpSpecializedFP8ILi9ENS5_IJNS4_1CILi8EEENSA_ILi1EEESC_EEENS1_35KernelTmaWarpSpecializedCooperativeEEENS5_IJNSA_ILi128EEENSA_ILi64EEESG_EEENS_12float_e4m3_tENS5_IJlSC_lEEESJ_SK_NS4_8TiledMMAINS4_8MMA_AtomIJNS4_4SM904GMMA30MMA_64x64x32_F32E4M3E4M3_SS_TNILNSO_7ScaleInE1ELSQ_1EEEEEENS4_6LayoutINS5_IJNSA_ILi2EEESC_SC_EEENS5_IJSC_NSA_ILi0EEESW_EEEEENS5_IJNS4_10UnderscoreESZ_SZ_EEEEENS4_13SM90_TMA_LOADENS4_14ComposedLayoutINS4_7SwizzleILi3ELi4ELi3EEENS4_18smem_ptr_flag_bitsILi8EEENST_INS5_IJSB_SG_EEENS5_IJSG_SC_EEEEEEEvNS4_8identityENS4_23SM90_TMA_LOAD_MULTICASTES1B_vS1C_EENS_8epilogue10collective6detail29Sm90TmaWarpSpecializedAdapterINS1G_15DefaultEpilogueISJ_SK_SK_NS1F_6thread17LinearCombinationISJ_Li1EffLNS1K_9ScaleType4KindE0ELNS_15FloatRoundStyleE2ESJ_EENS1_15EpilogueDefaultEEEEEvvEEEEvNT_6ParamsE --------------------------
	.section	.nv.info._ZN7cutlass13device_kernelINS_4gemm6kernel13GemmUniversalIN4cute5tupleIJiiiiEEENS1_10collective13CollectiveMmaINS1_37MainloopSm90TmaGmmaWarpSpecializedFP8ILi9ENS5_IJNS4_1CILi8EEENSA_ILi1EEESC_EEENS1_35KernelTmaWarpSpecializedCooperativeEEENS5_IJNSA_ILi128EEENSA_ILi64EEESG_EEENS_12float_e4m3_tENS5_IJlSC_lEEESJ_SK_NS4_8TiledMMAINS4_8MMA_AtomIJNS4_4SM904GMMA30MMA_64x64x32_F32E4M3E4M3_SS_TNILNSO_7ScaleInE1ELSQ_1EEEEEENS4_6LayoutINS5_IJNSA_ILi2EEESC_SC_EEENS5_IJSC_NSA_ILi0EEESW_EEEEENS5_IJNS4_10UnderscoreESZ_SZ_EEEEENS4_13SM90_TMA_LOADENS4_14ComposedLayoutINS4_7SwizzleILi3ELi4ELi3EEENS4_18smem_ptr_flag_bitsILi8EEENST_INS5_IJSB_SG_EEENS5_IJSG_SC_EEEEEEEvNS4_8identityENS4_23SM90_TMA_LOAD_MULTICASTES1B_vS1C_EENS_8epilogue10collective6detail29Sm90TmaWarpSpecializedAdapterINS1G_15DefaultEpilogueISJ_SK_SK_NS1F_6thread17LinearCombinationISJ_Li1EffLNS1K_9ScaleType4KindE0ELNS_15FloatRoundStyleE2ESJ_EENS1_15EpilogueDefaultEEEEEvvEEEEvNT_6ParamsE,"",@"SHT_CUDA_INFO"
	.sectionflags	@""
	.align	4


	//----- nvinfo : EIATTR_CUDA_API_VERSION
	.align		4
        /*0000*/ 	.byte	0x04, 0x37
        /*0002*/ 	.short	(.L_18 - .L_17)
.L_17:
        /*0004*/ 	.word	0x00000082


	//----- nvinfo : EIATTR_KPARAM_INFO
	.align		4
.L_18:
        /*0008*/ 	.byte	0x04, 0x17
        /*000a*/ 	.short	(.L_20 - .L_19)
.L_19:
        /*000c*/ 	.word	0x00000000
        /*0010*/ 	.short	0x0000
        /*0012*/ 	.short	0x0070
        /*0014*/ 	.byte	0x00, 0xf0, 0x01, 0x10


	//----- nvinfo : EIATTR_SPARSE_MMA_MASK
	.align		4
.L_20:
        /*0018*/ 	.byte	0x03, 0x50
        /*001a*/ 	.short	0x0000


	//----- nvinfo : EIATTR_MAXREG_COUNT
	.align		4
        /*001c*/ 	.byte	0x03, 0x1b
        /*001e*/ 	.short	0x00a8


	//----- nvinfo : EIATTR_NUM_BARRIERS
	.align		4
        /*0020*/ 	.byte	0x02, 0x4c
        /*0022*/ 	.byte	0x01
	.zero		1


	//----- nvinfo : EIATTR_MERCURY_ISA_VERSION
	.align		4
        /*0024*/ 	.byte	0x03, 0x5f
        /*0026*/ 	.short	0x0101


	//----- nvinfo : EIATTR_INT_WARP_WIDE_INSTR_OFFSETS
	.align		4
        /*0028*/ 	.byte	0x04, 0x31
        /*002a*/ 	.short	(.L_22 - .L_21)


	//   ....[0]....
.L_21:
        /*002c*/ 	.word	0x000005a0


	//   ....[1]....
        /*0030*/ 	.word	0x000005c0


	//   ....[2]....
        /*0034*/ 	.word	0x00000770


	//----- nvinfo : EIATTR_COOP_GROUP_MASK_REGIDS
	.align		4
.L_22:
        /*0038*/ 	.byte	0x04, 0x29
        /*003a*/ 	.short	(.L_24 - .L_23)


	//   ....[0]....
.L_23:
        /*003c*/ 	.word	0xffffffff


	//   ....[1]....
        /*0040*/ 	.word	0xffffffff


	//   ....[2]....
        /*0044*/ 	.word	0xffffffff


	//   ....[3]....
        /*0048*/ 	.word	0xffffffff


	//   ....[4]....
        /*004c*/ 	.word	0xffffffff


	//   ....[5]....
        /*0050*/ 	.word	0xffffffff


	//----- nvinfo : EIATTR_COOP_GROUP_INSTR_OFFSETS
	.align		4
.L_24:
        /*0054*/ 	.byte	0x04, 0x28
        /*0056*/ 	.short	(.L_26 - .L_25)


	//   ....[0]....
.L_25:
        /*0058*/ 	.word	0x00000060


	//   ....[1]....
        /*005c*/ 	.word	0x00000070


	//   ....[2]....
        /*0060*/ 	.word	0x00000130


	//   ....[3]....
        /*0064*/ 	.word	0x000003d0


	//   ....[4]....
        /*0068*/ 	.word	0x000008c0


	//   ....[5]....
        /*006c*/ 	.word	0x00001330


	//----- nvinfo : EIATTR_REG_RECONFIG
	.align		4
.L_26:
        /*0070*/ 	.byte	0x01, 0x54
	.zero		2


	//----- nvinfo : EIATTR_MBARRIER_INSTR_OFFSETS
	.align		4
        /*0074*/ 	.byte	0x04, 0x39
        /*0076*/ 	.short	(.L_28 - .L_27)


	//   ....[0]....
.L_27:
        /*0078*/ 	.word	0x00000280
        /*007c*/ 	.word	0x000000ff
        /*0080*/ 	.word	0x00000000
        /*0084*/ 	.short	0x0100
        /*0086*/ 	.byte	0x08
	.zero		1


	//   ....[1]....
        /*0088*/ 	.word	0x00000290
        /*008c*/ 	.word	0x000000ff
        /*0090*/ 	.word	0x00000048
        /*0094*/ 	.short	0x0100
        /*0096*/ 	.byte	0x08
	.zero		1


	//   ....[2]....
        /*0098*/ 	.word	0x000002a0
        /*009c*/ 	.word	0x000000ff
        /*00a0*/ 	.word	0x00000008
        /*00a4*/ 	.short	0x0100
        /*00a6*/ 	.byte	0x08
	.zero		1


	//   ....[3]....
        /*00a8*/ 	.word	0x000002b0
        /*00ac*/ 	.word	0x000000ff
        /*00b0*/ 	.word	0x00000050
        /*00b4*/ 	.short	0x0100
        /*00b6*/ 	.byte	0x08
	.zero		1


	//   ....[4]....
        /*00b8*/ 	.word	0x000002c0
        /*00bc*/ 	.word	0x000000ff
        /*00c0*/ 	.word	0x00000010
        /*00c4*/ 	.short	0x0100
        /*00c6*/ 	.byte	0x08
	.zero		1


	//   ....[5]....
        /*00c8*/ 	.word	0x000002d0
        /*00cc*/ 	.word	0x000000ff
        /*00d0*/ 	.word	0x00000058
        /*00d4*/ 	.short	0x0100
        /*00d6*/ 	.byte	0x08
	.zero		1


	//   ....[6]....
        /*00d8*/ 	.word	0x000002e0
        /*00dc*/ 	.word	0x000000ff
        /*00e0*/ 	.word	0x00000018
        /*00e4*/ 	.short	0x0100
        /*00e6*/ 	.byte	0x08
	.zero		1


	//   ....[7]....
        /*00e8*/ 	.word	0x000002f0
        /*00ec*/ 	.word	0x000000ff
        /*00f0*/ 	.word	0x00000060
        /*00f4*/ 	.short	0x0100
        /*00f6*/ 	.byte	0x08
	.zero		1


	//   ....[8]....
        /*00f8*/ 	.word	0x00000300
        /*00fc*/ 	.word	0x000000ff
        /*0100*/ 	.word	0x00000020
        /*0104*/ 	.short	0x0100
        /*0106*/ 	.byte	0x08
	.zero		1


	//   ....[9]....
        /*0108*/ 	.word	0x00000310
        /*010c*/ 	.word	0x000000ff
        /*0110*/ 	.word	0x00000068
        /*0114*/ 	.short	0x0100
        /*0116*/ 	.byte	0x08
	.zero		1


	//   ....[10]....
        /*0118*/ 	.word	0x00000320
        /*011c*/ 	.word	0x000000ff
        /*0120*/ 	.word	0x00000028
        /*0124*/ 	.short	0x0100
        /*0126*/ 	.byte	0x08
	.zero		1


	//   ....[11]....
        /*0128*/ 	.word	0x00000330
        /*012c*/ 	.word	0x000000ff
        /*0130*/ 	.word	0x00000070
        /*0134*/ 	.short	0x0100
        /*0136*/ 	.byte	0x08
	.zero		1


	//   ....[12]....
        /*0138*/ 	.word	0x00000340
        /*013c*/ 	.word	0x000000ff
        /*0140*/ 	.word	0x00000030
        /*0144*/ 	.short	0x0100
        /*0146*/ 	.byte	0x08
	.zero		1


	//   ....[13]....
        /*0148*/ 	.word	0x00000350
        /*014c*/ 	.word	0x000000ff
        /*0150*/ 	.word	0x00000078
        /*0154*/ 	.short	0x0100
        /*0156*/ 	.byte	0x08
	.zero		1


	//   ....[14]....
        /*0158*/ 	.word	0x00000360
        /*015c*/ 	.word	0x000000ff
        /*0160*/ 	.word	0x00000038
        /*0164*/ 	.short	0x0100
        /*0166*/ 	.byte	0x08
	.zero		1


	//   ....[15]....
        /*0168*/ 	.word	0x00000370
        /*016c*/ 	.word	0x000000ff
        /*0170*/ 	.word	0x00000080
        /*0174*/ 	.short	0x0100
        /*0176*/ 	.byte	0x08
	.zero		1


	//   ....[16]....
        /*0178*/ 	.word	0x00000380
        /*017c*/ 	.word	0x000000ff
        /*0180*/ 	.word	0x00000040
        /*0184*/ 	.short	0x0100
        /*0186*/ 	.byte	0x08
	.zero		1


	//   ....[17]....
        /*0188*/ 	.word	0x00000390
        /*018c*/ 	.word	0x000000ff
        /*0190*/ 	.word	0x00000088
        /*0194*/ 	.short	0x0100
        /*0196*/ 	.byte	0x08
	.zero		1


	//   ....[18]....
        /*0198*/ 	.word	0x00000810
        /*019c*/ 	.word	0x000000ff
        /*01a0*/ 	.word	0x000000a0
        /*01a4*/ 	.short	0x0100
        /*01a6*/ 	.byte	0x06
	.zero		1


	//   ....[19]....
        /*01a8*/ 	.word	0x00000870
        /*01ac*/ 	.word	0x000000ff
        /*01b0*/ 	.word	0x000000a8
        /*01b4*/ 	.short	0x0100
        /*01b6*/ 	.byte	0x06
	.zero		1


	//   ....[20]....
        /*01b8*/ 	.word	0x00001670
        /*01bc*/ 	.word	0x000000ff
        /*01c0*/ 	.word	0x00000000
        /*01c4*/ 	.short	0x010a
        /*01c6*/ 	.byte	0x06
	.zero		1


	//   ....[21]....
        /*01c8*/ 	.word	0x000016b0
        /*01cc*/ 	.word	0x000000ff
        /*01d0*/ 	.word	0x00000000
        /*01d4*/ 	.short	0x010a
        /*01d6*/ 	.byte	0x06
	.zero		1


	//   ....[22]....
        /*01d8*/ 	.word	0x00001db0
        /*01dc*/ 	.word	0x000000ff
        /*01e0*/ 	.word	0x00000000
        /*01e4*/ 	.short	0x010a
        /*01e6*/ 	.byte	0x0c
	.zero		1


	//   ....[23]....
        /*01e8*/ 	.word	0x00001df0
        /*01ec*/ 	.word	0x000000ff
        /*01f0*/ 	.word	0x00000000
        /*01f4*/ 	.short	0x010a
        /*01f6*/ 	.byte	0x0c
	.zero		1


	//   ....[24]....
        /*01f8*/ 	.word	0x000022e0
        /*01fc*/ 	.word	0x0000000a
        /*0200*/ 	.word	0x00000000
        /*0204*/ 	.short	0x0101
        /*0206*/ 	.byte	0x3f
	.zero		1


	//   ....[25]....
        /*0208*/ 	.word	0x00002780
        /*020c*/ 	.word	0x00000008
        /*0210*/ 	.word	0x00000000
        /*0214*/ 	.short	0x0101
        /*0216*/ 	.byte	0x3f
	.zero		1


	//   ....[26]....
        /*0218*/ 	.word	0x00006040
        /*021c*/ 	.word	0x00000015
        /*0220*/ 	.word	0x00000048
        /*0224*/ 	.short	0x010a
        /*0226*/ 	.byte	0x3f
	.zero		1


	//   ....[27]....
        /*0228*/ 	.word	0x000063c0
        /*022c*/ 	.word	0x00000008
        /*0230*/ 	.word	0x000000a8
        /*0234*/ 	.short	0x0101
        /*0236*/ 	.byte	0x3f
	.zero		1


	//   ....[28]....
        /*0238*/ 	.word	0x00006af0
        /*023c*/ 	.word	0x00000007
        /*0240*/ 	.word	0x00000000
        /*0244*/ 	.short	0x010a
        /*0246*/ 	.byte	0x3f
	.zero		1


	//   ....[29]....
        /*0248*/ 	.word	0x00006b70
        /*024c*/ 	.word	0x00000008
        /*0250*/ 	.word	0x00000000
        /*0254*/ 	.short	0x010a
        /*0256*/ 	.byte	0x3f
	.zero		1


	//   ....[30]....
        /*0258*/ 	.word	0x00006c00
        /*025c*/ 	.word	0x00000009
        /*0260*/ 	.word	0x00000000
        /*0264*/ 	.short	0x010a
        /*0266*/ 	.byte	0x3f
	.zero		1


	//   ....[31]....
        /*0268*/ 	.word	0x00006c90
        /*026c*/ 	.word	0x00000008
        /*0270*/ 	.word	0x00000000
        /*0274*/ 	.short	0x010a
        /*0276*/ 	.byte	0x3f
	.zero		1


	//   ....[32]....
        /*0278*/ 	.word	0x00006d20
        /*027c*/ 	.word	0x00000009
        /*0280*/ 	.word	0x00000000
        /*0284*/ 	.short	0x010a
        /*0286*/ 	.byte	0x3f
	.zero		1


	//   ....[33]....
        /*0288*/ 	.word	0x00006db0
        /*028c*/ 	.word	0x00000008
        /*0290*/ 	.word	0x00000000
        /*0294*/ 	.short	0x010a
        /*0296*/ 	.byte	0x3f
	.zero		1


	//   ....[34]....
        /*0298*/ 	.word	0x00006e40
        /*029c*/ 	.word	0x00000009
        /*02a0*/ 	.word	0x00000000
        /*02a4*/ 	.short	0x010a
        /*02a6*/ 	.byte	0x3f
	.zero		1


	//   ....[35]....
        /*02a8*/ 	.word	0x00006ed0
        /*02ac*/ 	.word	0x00000006
        /*02b0*/ 	.word	0x00000000
        /*02b4*/ 	.short	0x010a
        /*02b6*/ 	.byte	0x3f
	.zero		1


	//   ....[36]....
        /*02b8*/ 	.word	0x00006f60
        /*02bc*/ 	.word	0x00000003
        /*02c0*/ 	.word	0x00000000
        /*02c4*/ 	.short	0x010a
        /*02c6*/ 	.byte	0x3f
	.zero		1


	//   ....[37]....
        /*02c8*/ 	.word	0x00006fd0
        /*02cc*/ 	.word	0x00000009
        /*02d0*/ 	.word	0x00000000
        /*02d4*/ 	.short	0x010a
        /*02d6*/ 	.byte	0x3f
	.zero		1


	//   ....[38]....
        /*02d8*/ 	.word	0x00007030
        /*02dc*/ 	.word	0x0000000b
        /*02e0*/ 	.word	0x00000000
        /*02e4*/ 	.short	0x010a
        /*02e6*/ 	.byte	0x3f
	.zero		1


	//   ....[39]....
        /*02e8*/ 	.word	0x00007100
        /*02ec*/ 	.word	0x00000015
        /*02f0*/ 	.word	0x00000048
        /*02f4*/ 	.short	0x010a
        /*02f6*/ 	.byte	0x3f
	.zero		1


	//   ....[40]....
        /*02f8*/ 	.word	0x000071d0
        /*02fc*/ 	.word	0x00000007
        /*0300*/ 	.word	0x00000000
        /*0304*/ 	.short	0x010a
        /*0306*/ 	.byte	0x3f
	.zero		1


	//   ....[41]....
        /*0308*/ 	.word	0x00007220
        /*030c*/ 	.word	0x00000008
        /*0310*/ 	.word	0x00000000
        /*0314*/ 	.short	0x010a
        /*0316*/ 	.byte	0x3f
	.zero		1


	//   ....[42]....
        /*0318*/ 	.word	0x00007270
        /*031c*/ 	.word	0x00000009
        /*0320*/ 	.word	0x00000000
        /*0324*/ 	.short	0x010a
        /*0326*/ 	.byte	0x3f
	.zero		1


	//   ....[43]....
        /*0328*/ 	.word	0x000072c0
        /*032c*/ 	.word	0x00000008
        /*0330*/ 	.word	0x00000000
        /*0334*/ 	.short	0x010a
        /*0336*/ 	.byte	0x3f
	.zero		1


	//   ....[44]....
        /*0338*/ 	.word	0x00007310
        /*033c*/ 	.word	0x00000009
        /*0340*/ 	.word	0x00000000
        /*0344*/ 	.short	0x010a
        /*0346*/ 	.byte	0x3f
	.zero		1


	//   ....[45]....
        /*0348*/ 	.word	0x00007360
        /*034c*/ 	.word	0x00000008
        /*0350*/ 	.word	0x00000000
        /*0354*/ 	.short	0x010a
        /*0356*/ 	.byte	0x3f
	.zero		1


	//   ....[46]....
        /*0358*/ 	.word	0x000073b0
        /*035c*/ 	.word	0x00000009
        /*0360*/ 	.word	0x00000000
        /*0364*/ 	.short	0x010a
        /*0366*/ 	.byte	0x3f
	.zero		1


	//   ....[47]....
        /*0368*/ 	.word	0x00007400
        /*036c*/ 	.word	0x00000006
        /*0370*/ 	.word	0x00000000
        /*0374*/ 	.short	0x010a
        /*0376*/ 	.byte	0x3f
	.zero		1


	//----- nvinfo : EIATTR_NUM_MBARRIERS
	.align		4
.L_28:
        /*0378*/ 	.byte	0x03, 0x38
        /*037a*/ 	.short	0x0014


	//----- nvinfo : EIATTR_EXIT_INSTR_OFFSETS
	.align		4
        /*037c*/ 	.byte	0x04, 0x1c
        /*037e*/ 	.short	(.L_30 - .L_29)


	//   ....[0]....
.L_29:
        /*0380*/ 	.word	0x00000a20


	//   ....[1]....
        /*0384*/ 	.word	0x00001200


	//   ....[2]....
        /*0388*/ 	.word	0x00005750


	//   ....[3]....
        /*038c*/ 	.word	0x00005cb0


	//   ....[4]....
        /*0390*/ 	.word	0x00006fb0


	//----- nvinfo : EIATTR_MAX_THREADS
	.align		4
.L_30:
        /*0394*/ 	.byte	0x04, 0x05
        /*0396*/ 	.short	(.L_32 - .L_31)
.L_31:
        /*0398*/ 	.word	0x00000180
        /*039c*/ 	.word	0x00000001
        /*03a0*/ 	.word	0x00000001


	//----- nvinfo : EIATTR_CRS_STACK_SIZE
	.align		4
.L_32:
        /*03a4*/ 	.byte	0x04, 0x1e
        /*03a6*/ 	.short	(.L_34 - .L_33)
.L_33:
        /*03a8*/ 	.word	0x00000000


	//----- nvinfo : EIATTR_CBANK_PARAM_SIZE
	.align		4
.L_34:
        /*03ac*/ 	.byte	0x03, 0x19
        /*03ae*/ 	.short	0x0470


	//----- nvinfo : EIATTR_PARAM_CBANK
	.align		4
        /*03b0*/ 	.byte	0x04, 0x0a
        /*03b2*/ 	.short	(.L_36 - .L_35)
	.align		4
.L_35:
        /*03b4*/ 	.word	index@(.nv.constant0._ZN7cutlass13device_kernelINS_4gemm6kernel13GemmUniversalIN4cute5tupleIJiiiiEEENS1_10collective13CollectiveMmaINS1_37MainloopSm90TmaGmmaWarpSpecializedFP8ILi9ENS5_IJNS4_1CILi8EEENSA_ILi1EEESC_EEENS1_35KernelTmaWarpSpecializedCooperativeEEENS5_IJNSA_ILi128EEENSA_ILi64EEESG_EEENS_12float_e4m3_tENS5_IJlSC_lEEESJ_SK_NS4_8TiledMMAINS4_8MMA_AtomIJNS4_4SM904GMMA30MMA_64x64x32_F32E4M3E4M3_SS_TNILNSO_7ScaleInE1ELSQ_1EEEEEENS4_6LayoutINS5_IJNSA_ILi2EEESC_SC_EEENS5_IJSC_NSA_ILi0EEESW_EEEEENS5_IJNS4_10UnderscoreESZ_SZ_EEEEENS4_13SM90_TMA_LOADENS4_14ComposedLayoutINS4_7SwizzleILi3ELi4ELi3EEENS4_18smem_ptr_flag_bitsILi8EEENST_INS5_IJSB_SG_EEENS5_IJSG_SC_EEEEEEEvNS4_8identityENS4_23SM90_TMA_LOAD_MULTICASTES1B_vS1C_EENS_8epilogue10collective6detail29Sm90TmaWarpSpecializedAdapterINS1G_15DefaultEpilogueISJ_SK_SK_NS1F_6thread17LinearCombinationISJ_Li1EffLNS1K_9ScaleType4KindE0ELNS_15FloatRoundStyleE2ESJ_EENS1_15EpilogueDefaultEEEEEvvEEEEvNT_6ParamsE)
        /*03b8*/ 	.short	0x0210
        /*03ba*/ 	.short	0x0470


	//----- nvinfo : EIATTR_SW_WAR
	.align		4
.L_36:
        /*03bc*/ 	.byte	0x04, 0x36
        /*03be*/ 	.short	(.L_38 - .L_37)
.L_37:
        /*03c0*/ 	.word	0x00000008
.L_38:


//--------------------- .nv.callgraph             --------------------------
	.section	.nv.callgraph,"",@"SHT_CUDA_CALLGRAPH"
	.align	4
	.sectionentsize	8
	.align		4
        /*0000*/ 	.word	0x00000000
	.align		4
        /*0004*/ 	.word	0xffffffff
	.align		4
        /*0008*/ 	.word	0x00000000
	.align		4
        /*000c*/ 	.word	0xfffffffe
	.align		4
        /*0010*/ 	.word	0x00000000
	.align		4
        /*0014*/ 	.word	0xfffffffd
	.align		4
        /*0018*/ 	.word	0x00000000
	.align		4
        /*001c*/ 	.word	0xfffffffc


//--------------------- .nv.constant4             --------------------------
	.section	.nv.constant4,"a",@progbits
	.align	8
	.align		8
.nv.constant4:
        /*0000*/ 	.dword	_ZN40_INTERNAL_473b2b39_4_k_cu_0e37a12e_303634cuda3std3__45__cpo5beginE
	.align		8
        /*0008*/ 	.dword	_ZN40_INTERNAL_473b2b39_4_k_cu_0e37a12e_303634cuda3std3__45__cpo3endE
	.align		8
        /*0010*/ 	.dword	_ZN40_INTERNAL_473b2b39_4_k_cu_0e37a12e_303634cuda3std3__45__cpo6cbeginE
	.align		8
        /*0018*/ 	.dword	_ZN40_INTERNAL_473b2b39_4_k_cu_0e37a12e_303634cuda3std3__45__cpo4cendE
	.align		8
        /*0020*/ 	.dword	_ZN40_INTERNAL_473b2b39_4_k_cu_0e37a12e_303634cuda3std3__442_GLOBAL__N__473b2b39_4_k_cu_0e37a12e_303636ignoreE
	.align		8
        /*0028*/ 	.dword	_ZN40_INTERNAL_473b2b39_4_k_cu_0e37a12e_303634cuda3std3__419piecewise_constructE
	.align		8
        /*0030*/ 	.dword	_ZN40_INTERNAL_473b2b39_4_k_cu_0e37a12e_303634cuda3std3__48in_placeE
	.align		8
        /*0038*/ 	.dword	_ZN40_INTERNAL_473b2b39_4_k_cu_0e37a12e_303634cuda3std6ranges3__45__cpo4swapE
	.align		8
        /*0040*/ 	.dword	_ZN40_INTERNAL_473b2b39_4_k_cu_0e37a12e_303634cuda3std6ranges3__45__cpo9iter_moveE
	.align		8
        /*0048*/ 	.dword	_ZN40_INTERNAL_473b2b39_4_k_cu_0e37a12e_303634cute7productE
	.align		8
        /*0050*/ 	.dword	_ZN40_INTERNAL_473b2b39_4_k_cu_0e37a12e_303634cute1_E


//--------------------- .text._ZN7cutlass13device_kernelINS_4gemm6kernel13GemmUniversalIN4cute5tupleIJiiiiEEENS1_10collective13CollectiveMmaINS1_37MainloopSm90TmaGmmaWarpSpecializedFP8ILi9ENS5_IJNS4_1CILi8EEENSA_ILi1EEESC_EEENS1_35KernelTmaWarpSpecializedCooperativeEEENS5_IJNSA_ILi128EEENSA_ILi64EEESG_EEENS_12float_e4m3_tENS5_IJlSC_lEEESJ_SK_NS4_8TiledMMAINS4_8MMA_AtomIJNS4_4SM904GMMA30MMA_64x64x32_F32E4M3E4M3_SS_TNILNSO_7ScaleInE1ELSQ_1EEEEEENS4_6LayoutINS5_IJNSA_ILi2EEESC_SC_EEENS5_IJSC_NSA_ILi0EEESW_EEEEENS5_IJNS4_10UnderscoreESZ_SZ_EEEEENS4_13SM90_TMA_LOADENS4_14ComposedLayoutINS4_7SwizzleILi3ELi4ELi3EEENS4_18smem_ptr_flag_bitsILi8EEENST_INS5_IJSB_SG_EEENS5_IJSG_SC_EEEEEEEvNS4_8identityENS4_23SM90_TMA_LOAD_MULTICASTES1B_vS1C_EENS_8epilogue10collective6detail29Sm90TmaWarpSpecializedAdapterINS1G_15DefaultEpilogueISJ_SK_SK_NS1F_6thread17LinearCombinationISJ_Li1EffLNS1K_9ScaleType4KindE0ELNS_15FloatRoundStyleE2ESJ_EENS1_15EpilogueDefaultEEEEEvvEEEEvNT_6ParamsE --------------------------
	.section	.text._ZN7cutlass13device_kernelINS_4gemm6kernel13GemmUniversalIN4cute5tupleIJiiiiEEENS1_10collective13CollectiveMmaINS1_37MainloopSm90TmaGmmaWarpSpecializedFP8ILi9ENS5_IJNS4_1CILi8EEENSA_ILi1EEESC_EEENS1_35KernelTmaWarpSpecializedCooperativeEEENS5_IJNSA_ILi128EEENSA_ILi64EEESG_EEENS_12float_e4m3_tENS5_IJlSC_lEEESJ_SK_NS4_8TiledMMAINS4_8MMA_AtomIJNS4_4SM904GMMA30MMA_64x64x32_F32E4M3E4M3_SS_TNILNSO_7ScaleInE1ELSQ_1EEEEEENS4_6LayoutINS5_IJNSA_ILi2EEESC_SC_EEENS5_IJSC_NSA_ILi0EEESW_EEEEENS5_IJNS4_10UnderscoreESZ_SZ_EEEEENS4_13SM90_TMA_LOADENS4_14ComposedLayoutINS4_7SwizzleILi3ELi4ELi3EEENS4_18smem_ptr_flag_bitsILi8EEENST_INS5_IJSB_SG_EEENS5_IJSG_SC_EEEEEEEvNS4_8identityENS4_23SM90_TMA_LOAD_MULTICASTES1B_vS1C_EENS_8epilogue10collective6detail29Sm90TmaWarpSpecializedAdapterINS1G_15DefaultEpilogueISJ_SK_SK_NS1F_6thread17LinearCombinationISJ_Li1EffLNS1K_9ScaleType4KindE0ELNS_15FloatRoundStyleE2ESJ_EENS1_15EpilogueDefaultEEEEEvvEEEEvNT_6ParamsE,"ax",@progbits
	.align	128
.text._ZN7cutlass13device_kernelINS_4gemm6kernel13GemmUniversalIN4cute5tupleIJiiiiEEENS1_10collective13CollectiveMmaINS1_37MainloopSm90TmaGmmaWarpSpecializedFP8ILi9ENS5_IJNS4_1CILi8EEENSA_ILi1EEESC_EEENS1_35KernelTmaWarpSpecializedCooperativeEEENS5_IJNSA_ILi128EEENSA_ILi64EEESG_EEENS_12float_e4m3_tENS5_IJlSC_lEEESJ_SK_NS4_8TiledMMAINS4_8MMA_AtomIJNS4_4SM904GMMA30MMA_64x64x32_F32E4M3E4M3_SS_TNILNSO_7ScaleInE1ELSQ_1EEEEEENS4_6LayoutINS5_IJNSA_ILi2EEESC_SC_EEENS5_IJSC_NSA_ILi0EEESW_EEEEENS5_IJNS4_10UnderscoreESZ_SZ_EEEEENS4_13SM90_TMA_LOADENS4_14ComposedLayoutINS4_7SwizzleILi3ELi4ELi3EEENS4_18smem_ptr_flag_bitsILi8EEENST_INS5_IJSB_SG_EEENS5_IJSG_SC_EEEEEEEvNS4_8identityENS4_23SM90_TMA_LOAD_MULTICASTES1B_vS1C_EENS_8epilogue10collective6detail29Sm90TmaWarpSpecializedAdapterINS1G_15DefaultEpilogueISJ_SK_SK_NS1F_6thread17LinearCombinationISJ_Li1EffLNS1K_9ScaleType4KindE0ELNS_15FloatRoundStyleE2ESJ_EENS1_15EpilogueDefaultEEEEEvvEEEEvNT_6ParamsE:
        .type           _ZN7cutlass13device_kernelINS_4gemm6kernel13GemmUniversalIN4cute5tupleIJiiiiEEENS1_10collective13CollectiveMmaINS1_37MainloopSm90TmaGmmaWarpSpecializedFP8ILi9ENS5_IJNS4_1CILi8EEENSA_ILi1EEESC_EEENS1_35KernelTmaWarpSpecializedCooperativeEEENS5_IJNSA_ILi128EEENSA_ILi64EEESG_EEENS_12float_e4m3_tENS5_IJlSC_lEEESJ_SK_NS4_8TiledMMAINS4_8MMA_AtomIJNS4_4SM904GMMA30MMA_64x64x32_F32E4M3E4M3_SS_TNILNSO_7ScaleInE1ELSQ_1EEEEEENS4_6LayoutINS5_IJNSA_ILi2EEESC_SC_EEENS5_IJSC_NSA_ILi0EEESW_EEEEENS5_IJNS4_10UnderscoreESZ_SZ_EEEEENS4_13SM90_TMA_LOADENS4_14ComposedLayoutINS4_7SwizzleILi3ELi4ELi3EEENS4_18smem_ptr_flag_bitsILi8EEENST_INS5_IJSB_SG_EEENS5_IJSG_SC_EEEEEEEvNS4_8identityENS4_23SM90_TMA_LOAD_MULTICASTES1B_vS1C_EENS_8epilogue10collective6detail29Sm90TmaWarpSpecializedAdapterINS1G_15DefaultEpilogueISJ_SK_SK_NS1F_6thread17LinearCombinationISJ_Li1EffLNS1K_9ScaleType4KindE0ELNS_15FloatRoundStyleE2ESJ_EENS1_15EpilogueDefaultEEEEEvvEEEEvNT_6ParamsE,@function
        .size           _ZN7cutlass13device_kernelINS_4gemm6kernel13GemmUniversalIN4cute5tupleIJiiiiEEENS1_10collective13CollectiveMmaINS1_37MainloopSm90TmaGmmaWarpSpecializedFP8ILi9ENS5_IJNS4_1CILi8EEENSA_ILi1EEESC_EEENS1_35KernelTmaWarpSpecializedCooperativeEEENS5_IJNSA_ILi128EEENSA_ILi64EEESG_EEENS_12float_e4m3_tENS5_IJlSC_lEEESJ_SK_NS4_8TiledMMAINS4_8MMA_AtomIJNS4_4SM904GMMA30MMA_64x64x32_F32E4M3E4M3_SS_TNILNSO_7ScaleInE1ELSQ_1EEEEEENS4_6LayoutINS5_IJNSA_ILi2EEESC_SC_EEENS5_IJSC_NSA_ILi0EEESW_EEEEENS5_IJNS4_10UnderscoreESZ_SZ_EEEEENS4_13SM90_TMA_LOADENS4_14ComposedLayoutINS4_7SwizzleILi3ELi4ELi3EEENS4_18smem_ptr_flag_bitsILi8EEENST_INS5_IJSB_SG_EEENS5_IJSG_SC_EEEEEEEvNS4_8identityENS4_23SM90_TMA_LOAD_MULTICASTES1B_vS1C_EENS_8epilogue10collective6detail29Sm90TmaWarpSpecializedAdapterINS1G_15DefaultEpilogueISJ_SK_SK_NS1F_6thread17LinearCombinationISJ_Li1EffLNS1K_9ScaleType4KindE0ELNS_15FloatRoundStyleE2ESJ_EENS1_15EpilogueDefaultEEEEEvvEEEEvNT_6ParamsE,(.L_x_153 - _ZN7cutlass13device_kernelINS_4gemm6kernel13GemmUniversalIN4cute5tupleIJiiiiEEENS1_10collective13CollectiveMmaINS1_37MainloopSm90TmaGmmaWarpSpecializedFP8ILi9ENS5_IJNS4_1CILi8EEENSA_ILi1EEESC_EEENS1_35KernelTmaWarpSpecializedCooperativeEEENS5_IJNSA_ILi128EEENSA_ILi64EEESG_EEENS_12float_e4m3_tENS5_IJlSC_lEEESJ_SK_NS4_8TiledMMAINS4_8MMA_AtomIJNS4_4SM904GMMA30MMA_64x64x32_F32E4M3E4M3_SS_TNILNSO_7ScaleInE1ELSQ_1EEEEEENS4_6LayoutINS5_IJNSA_ILi2EEESC_SC_EEENS5_IJSC_NSA_ILi0EEESW_EEEEENS5_IJNS4_10UnderscoreESZ_SZ_EEEEENS4_13SM90_TMA_LOADENS4_14ComposedLayoutINS4_7SwizzleILi3ELi4ELi3EEENS4_18smem_ptr_flag_bitsILi8EEENST_INS5_IJSB_SG_EEENS5_IJSG_SC_EEEEEEEvNS4_8identityENS4_23SM90_TMA_LOAD_MULTICASTES1B_vS1C_EENS_8epilogue10collective6detail29Sm90TmaWarpSpecializedAdapterINS1G_15DefaultEpilogueISJ_SK_SK_NS1F_6thread17LinearCombinationISJ_Li1EffLNS1K_9ScaleType4KindE0ELNS_15FloatRoundStyleE2ESJ_EENS1_15EpilogueDefaultEEEEEvvEEEEvNT_6ParamsE)
        .other          _ZN7cutlass13device_kernelINS_4gemm6kernel13GemmUniversalIN4cute5tupleIJiiiiEEENS1_10collective13CollectiveMmaINS1_37MainloopSm90TmaGmmaWarpSpecializedFP8ILi9ENS5_IJNS4_1CILi8EEENSA_ILi1EEESC_EEENS1_35KernelTmaWarpSpecializedCooperativeEEENS5_IJNSA_ILi128EEENSA_ILi64EEESG_EEENS_12float_e4m3_tENS5_IJlSC_lEEESJ_SK_NS4_8TiledMMAINS4_8MMA_AtomIJNS4_4SM904GMMA30MMA_64x64x32_F32E4M3E4M3_SS_TNILNSO_7ScaleInE1ELSQ_1EEEEEENS4_6LayoutINS5_IJNSA_ILi2EEESC_SC_EEENS5_IJSC_NSA_ILi0EEESW_EEEEENS5_IJNS4_10UnderscoreESZ_SZ_EEEEENS4_13SM90_TMA_LOADENS4_14ComposedLayoutINS4_7SwizzleILi3ELi4ELi3EEENS4_18smem_ptr_flag_bitsILi8EEENST_INS5_IJSB_SG_EEENS5_IJSG_SC_EEEEEEEvNS4_8identityENS4_23SM90_TMA_LOAD_MULTICASTES1B_vS1C_EENS_8epilogue10collective6detail29Sm90TmaWarpSpecializedAdapterINS1G_15DefaultEpilogueISJ_SK_SK_NS1F_6thread17LinearCombinationISJ_Li1EffLNS1K_9ScaleType4KindE0ELNS_15FloatRoundStyleE2ESJ_EENS1_15EpilogueDefaultEEEEEvvEEEEvNT_6ParamsE,@"STO_CUDA_ENTRY STV_DEFAULT"
_ZN7cutlass13device_kernelINS_4gemm6kernel13GemmUniversalIN4cute5tupleIJiiiiEEENS1_10collective13CollectiveMmaINS1_37MainloopSm90TmaGmmaWarpSpecializedFP8ILi9ENS5_IJNS4_1CILi8EEENSA_ILi1EEESC_EEENS1_35KernelTmaWarpSpecializedCooperativeEEENS5_IJNSA_ILi128EEENSA_ILi64EEESG_EEENS_12float_e4m3_tENS5_IJlSC_lEEESJ_SK_NS4_8TiledMMAINS4_8MMA_AtomIJNS4_4SM904GMMA30MMA_64x64x32_F32E4M3E4M3_SS_TNILNSO_7ScaleInE1ELSQ_1EEEEEENS4_6LayoutINS5_IJNSA_ILi2EEESC_SC_EEENS5_IJSC_NSA_ILi0EEESW_EEEEENS5_IJNS4_10UnderscoreESZ_SZ_EEEEENS4_13SM90_TMA_LOADENS4_14ComposedLayoutINS4_7SwizzleILi3ELi4ELi3EEENS4_18smem_ptr_flag_bitsILi8EEENST_INS5_IJSB_SG_EEENS5_IJSG_SC_EEEEEEEvNS4_8identityENS4_23SM90_TMA_LOAD_MULTICASTES1B_vS1C_EENS_8epilogue10collective6detail29Sm90TmaWarpSpecializedAdapterINS1G_15DefaultEpilogueISJ_SK_SK_NS1F_6thread17LinearCombinationISJ_Li1EffLNS1K_9ScaleType4KindE0ELNS_15FloatRoundStyleE2ESJ_EENS1_15EpilogueDefaultEEEEEvvEEEEvNT_6ParamsE:
[----:B------:R-:W-:Y:S01]  /*0000*/  LDC R1, c[0x0][0x28] ;  /* 0x00000a00ff017b82 */ /* 0x000fe20000000800 */
[----:B------:R-:W0:Y:S01]  /*0010*/  S2R R0, SR_TID.X ;  /* 0x0000000000007919 */ /* 0x000e220000002100 */
[----:B------:R-:W-:Y:S01]  /*0020*/  ELECT P0, URZ, PT ;  /* 0x00000000003f782f */ /* 0x000fe20003800000 */
[----:B------:R-:W-:Y:S01]  /*0030*/  BSSY B0, `(.L_x_0) ;  /* 0x000000f000007945 */ /* 0x000fe20003800000 */
[--C-:B0-----:R-:W-:Y:S02]  /*0040*/  SHF.R.U32.HI R2, RZ, 0x5, R0.reuse ;  /* 0x00000005ff027819 */ /* 0x101fe40000011600 */
[----:B------:R-:W-:-:S03]  /*0050*/  SHF.R.U32.HI R3, RZ, 0x7, R0 ;  /* 0x00000007ff037819 */ /* 0x000fc60000011600 */
[----:B------:R-:W0:Y:S04]  /*0060*/  SHFL.IDX PT, R7, R2, RZ, 0x1f ;  /* 0x00001fff02077589 */ /* 0x000e2800000e0000 */
[----:B------:R1:W2:Y:S01]  /*0070*/  SHFL.IDX PT, R4, R3, RZ, 0x1f ;  /* 0x00001fff03047589 */ /* 0x0002a200000e0000 */
[----:B0-----:R-:W-:-:S13]  /*0080*/  ISETP.NE.OR P0, PT, R7, RZ, !P0 ;  /* 0x000000ff0700720c */ /* 0x001fda0004705670 */
[----:B-12---:R-:W-:Y:S05]  /*0090*/  @P0 BRA `(.L_x_1) ;  /* 0x0000000000200947 */ /* 0x006fea0003800000 */
[----:B------:R-:W-:Y:S02]  /*00a0*/  ULDC.64 UR4, c[0x0][0x198] ;  /* 0x0000660000047ab9 */ /* 0x000fe40000000a00 */
[----:B------:R-:W-:Y:S02]  /*00b0*/  UIADD3 UR6, UP0, UR4, 0xf0, URZ ;  /* 0x000000f004067890 */ /* 0x000fe4000ff1e03f */
[----:B------:R-:W-:Y:S02]  /*00c0*/  UIADD3 UR4, UP1, UR4, 0x1f0, URZ ;  /* 0x000001f004047890 */ /* 0x000fe4000ff3e03f */
[----:B------:R-:W-:Y:S02]  /*00d0*/  UIADD3.X UR7, URZ, UR5, URZ, UP0, !UPT ;  /* 0x000000053f077290 */ /* 0x000fe400087fe43f */
[----:B------:R-:W-:-:S07]  /*00e0*/  UIADD3.X UR5, URZ, UR5, URZ, UP1, !UPT ;  /* 0x000000053f057290 */ /* 0x000fce0008ffe43f */
[----:B------:R0:W-:Y:S02]  /*00f0*/  UTMACCTL.PF [UR6] ;  /* 0x00000000060079b9 */ /* 0x0001e40008040000 */
[----:B------:R0:W-:Y:S02]  /*0100*/  UTMACCTL.PF [UR4] ;  /* 0x00000000040079b9 */ /* 0x0001e40008040000 */
[----:B0-----:R-:W-:Y:S01]  /*0110*/  NOP ;  /* 0x0000000000007918 */ /* 0x001fe20000000000 */
.L_x_1:
[----:B------:R-:W-:Y:S05]  /*0120*/  BSYNC B0 ;  /* 0x0000000000007941 */ /* 0x000fea0003800000 */
.L_x_0:
[----:B------:R-:W0:Y:S01]  /*0130*/  SHFL.IDX PT, R3, R2, RZ, 0x1f ;  /* 0x00001fff02037589 */ /* 0x000e2200000e0000 */
[----:B------:R-:W-:-:S04]  /*0140*/  SHF.R.S32.HI R5, RZ, 0x1f, R0 ;  /* 0x0000001fff057819 */ /* 0x000fc80000011400 */
[----:B------:R-:W-:-:S04]  /*0150*/  LEA.HI R5, R5, R0, RZ, 0x7 ;  /* 0x0000000005057211 */ /* 0x000fc800078f38ff */
[----:B------:R-:W-:Y:S02]  /*0160*/  LOP3.LUT R5, R5, 0xffffff80, RZ, 0xc0, !PT ;  /* 0xffffff8005057812 */ /* 0x000fe400078ec0ff */
[----:B0-----:R-:W-:-:S13]  /*0170*/  ISETP.NE.AND P0, PT, R3, RZ, PT ;  /* 0x000000ff0300720c */ /* 0x001fda0003f05270 */
[----:B------:R-:W-:Y:S05]  /*0180*/  @P0 BRA `(.L_x_2) ;  /* 0x00000000008c0947 */ /* 0x000fea0003800000 */
[----:B------:R-:W-:Y:S01]  /*0190*/  ELECT P0, URZ, PT ;  /* 0x00000000003f782f */ /* 0x000fe20003800000 */
[----:B------:R-:W-:-:S12]  /*01a0*/  BSSY B0, `(.L_x_2) ;  /* 0x0000021000007945 */ /* 0x000fd80003800000 */
[----:B------:R-:W-:Y:S05]  /*01b0*/  @!P0 BRA `(.L_x_3) ;  /* 0x00000000007c8947 */ /* 0x000fea0003800000 */
[----:B------:R-:W0:Y:S01]  /*01c0*/  S2UR UR8, SR_CgaCtaId ;  /* 0x00000000000879c3 */ /* 0x000e220000008800 */
[----:B------:R-:W-:Y:S01]  /*01d0*/  UMOV UR4, 0x400 ;  /* 0x0000040000047882 */ /* 0x000fe20000000000 */
[----:B------:R-:W-:Y:S01]  /*01e0*/  UMOV UR5, 0x1 ;  /* 0x0000000100057882 */ /* 0x000fe20000000000 */
[----:B------:R-:W-:Y:S02]  /*01f0*/  UMOV UR6, 0x10 ;  /* 0x0000001000067882 */ /* 0x000fe40000000000 */
[----:B------:R-:W-:-:S04]  /*0200*/  UIADD3 UR6, -UR6, 0x100000, URZ ;  /* 0x0010000006067890 */ /* 0x000fc8000fffe13f */
[----:B------:R-:W-:Y:S02]  /*0210*/  USHF.L.U32 UR7, UR6, 0xb, URZ ;  /* 0x0000000b06077899 */ /* 0x000fe4000800063f */
[----:B------:R-:W-:Y:S02]  /*0220*/  USHF.L.U32 UR6, UR6, 0x1, URZ ;  /* 0x0000000106067899 */ /* 0x000fe4000800063f */
[----:B0-----:R-:W-:Y:S02]  /*0230*/  ULEA UR8, UR8, UR4, 0x18 ;  /* 0x0000000408087291 */ /* 0x001fe4000f8ec03f */
[----:B------:R-:W-:-:S04]  /*0240*/  UIADD3 UR4, -UR5, 0x100000, URZ ;  /* 0x0010000005047890 */ /* 0x000fc8000fffe13f */
[----:B------:R-:W-:Y:S02]  /*0250*/  USHF.L.U32 UR5, UR4, 0xb, URZ ;  /* 0x0000000b04057899 */ /* 0x000fe4000800063f */
[----:B------:R-:W-:Y:S01]  /*0260*/  USHF.L.U32 UR4, UR4, 0x1, URZ ;  /* 0x0000000104047899 */ /* 0x000fe2000800063f */
[----:B------:R-:W0:Y:S11]  /*0270*/  FENCE.VIEW.ASYNC.S ;  /* 0x00000000000073c6 */ /* 0x000e360000000000 */
[----:B0-----:R0:W1:Y:S01]  /*0280*/  SYNCS.EXCH.64 URZ, [UR8], UR4 ;  /* 0x00000004083f75b2 */ /* 0x0010620008000100 */
[----:B------:R0:W2:Y:S01]  /*0290*/  SYNCS.EXCH.64 URZ, [UR8+0x48], UR6 ;  /* 0x00004806083f75b2 */ /* 0x0000a20008000100 */
[----:B------:R0:W3:Y:S01]  /*02a0*/  SYNCS.EXCH.64 URZ, [UR8+0x8], UR4 ;  /* 0x00000804083f75b2 */ /* 0x0000e20008000100 */
[----:B------:R0:W4:Y:S01]  /*02b0*/  SYNCS.EXCH.64 URZ, [UR8+0x50], UR6 ;  /* 0x00005006083f75b2 */ /* 0x0001220008000100 */
[----:B------:R0:W0:Y:S01]  /*02c0*/  SYNCS.EXCH.64 URZ, [UR8+0x10], UR4 ;  /* 0x00001004083f75b2 */ /* 0x0000220008000100 */
        /* <DEDUP_REMOVED lines=13> */
[----:B------:R-:W-:Y:S01]  /*03a0*/  NOP ;  /* 0x0000000000007918 */ /* 0x000fe20000000000 */
.L_x_3:
[----:B0-----:R-:W-:Y:S05]  /*03b0*/  BSYNC B0 ;  /* 0x0000000000007941 */ /* 0x001fea0003800000 */
.L_x_2:
[----:B------:R-:W-:Y:S01]  /*03c0*/  IMAD.IADD R5, R0, 0x1, -R5 ;  /* 0x0000000100057824 */ /* 0x000fe200078e0a05 */
[----:B------:R-:W0:Y:S01]  /*03d0*/  SHFL.IDX PT, R2, R2, RZ, 0x1f ;  /* 0x00001fff02027589 */ /* 0x000e2200000e0000 */
[----:B------:R-:W5:Y:S01]  /*03e0*/  S2UR UR8, SR_CTAID.X ;  /* 0x00000000000879c3 */ /* 0x000f620000002500 */
[----:B------:R-:W-:Y:S01]  /*03f0*/  ELECT P0, URZ, PT ;  /* 0x00000000003f782f */ /* 0x000fe20003800000 */
[----:B------:R-:W-:Y:S01]  /*0400*/  NOP ;  /* 0x0000000000007918 */ /* 0x000fe20000000000 */
[----:B------:R-:W-:Y:S01]  /*0410*/  SHF.R.S32.HI R6, RZ, 0x1f, R5 ;  /* 0x0000001fff067819 */ /* 0x000fe20000011405 */
[----:B------:R-:W1:Y:S01]  /*0420*/  S2R R8, SR_CTAID.Y ;  /* 0x0000000000087919 */ /* 0x000e620000002600 */
[----:B------:R-:W-:Y:S01]  /*0430*/  ULDC UR4, c[0x0][0x150] ;  /* 0x0000540000047ab9 */ /* 0x000fe20000000800 */
[----:B------:R-:W-:Y:S01]  /*0440*/  NOP ;  /* 0x0000000000007918 */ /* 0x000fe20000000000 */
[----:B------:R-:W-:Y:S01]  /*0450*/  LEA.HI R6, R6, R5, RZ, 0x3 ;  /* 0x0000000506067211 */ /* 0x000fe200078f18ff */
[----:B------:R-:W2:Y:S01]  /*0460*/  LDC R13, c[0x0][0x144] ;  /* 0x00005100ff0d7b82 */ /* 0x000ea20000000800 */
[----:B------:R-:W-:-:S02]  /*0470*/  ISETP.NE.AND P3, PT, R4, RZ, PT ;  /* 0x000000ff0400720c */ /* 0x000fc40003f65270 */
[--C-:B------:R-:W-:Y:S02]  /*0480*/  SHF.R.S32.HI R10, RZ, 0x3, R6.reuse ;  /* 0x00000003ff0a7819 */ /* 0x100fe40000011406 */
[----:B------:R-:W-:Y:S02]  /*0490*/  SHF.R.S32.HI R11, RZ, 0x1f, R6 ;  /* 0x0000001fff0b7819 */ /* 0x000fe40000011406 */
[----:B------:R-:W-:Y:S01]  /*04a0*/  SHF.R.S32.HI R6, RZ, 0x1f, R3 ;  /* 0x0000001fff067819 */ /* 0x000fe20000011403 */
[----:B------:R-:W3:Y:S01]  /*04b0*/  LDC R15, c[0x0][0x140] ;  /* 0x00005000ff0f7b82 */ /* 0x000ee20000000800 */
[----:B------:R-:W-:Y:S02]  /*04c0*/  LEA.HI R11, R11, R10, RZ, 0x2 ;  /* 0x0000000a0b0b7211 */ /* 0x000fe400078f10ff */
[----:B------:R-:W-:Y:S02]  /*04d0*/  LEA.HI R6, R6, R3, RZ, 0x2 ;  /* 0x0000000306067211 */ /* 0x000fe400078f10ff */
[----:B------:R-:W-:-:S02]  /*04e0*/  LOP3.LUT R11, R11, 0xfffffffc, RZ, 0xc0, !PT ;  /* 0xfffffffc0b0b7812 */ /* 0x000fc400078ec0ff */
[----:B------:R-:W-:Y:S02]  /*04f0*/  LOP3.LUT R6, R6, 0x3ffffffc, RZ, 0xc0, !PT ;  /* 0x3ffffffc06067812 */ /* 0x000fe400078ec0ff */
[----:B0-----:R-:W-:Y:S01]  /*0500*/  ISETP.NE.OR P0, PT, R2, RZ, !P0 ;  /* 0x000000ff0200720c */ /* 0x001fe20004705670 */
[----:B------:R-:W-:Y:S01]  /*0510*/  IMAD.IADD R11, R10, 0x1, -R11 ;  /* 0x000000010a0b7824 */ /* 0x000fe200078e0a0b */
[----:B-----5:R-:W-:Y:S01]  /*0520*/  I2FP.F32.U32 R2, UR8 ;  /* 0x0000000800027c45 */ /* 0x020fe20008201000 */
[----:B------:R-:W-:-:S04]  /*0530*/  IMAD.IADD R6, R3, 0x1, -R6 ;  /* 0x0000000103067824 */ /* 0x000fc800078e0a06 */
[----:B------:R-:W-:Y:S01]  /*0540*/  FMUL R10, R2, UR4 ;  /* 0x00000004020a7c20 */ /* 0x000fe20008400000 */
[----:B------:R-:W-:Y:S01]  /*0550*/  IMAD R6, R6, 0x4, R11 ;  /* 0x0000000406067824 */ /* 0x000fe200078e020b */
[----:B------:R-:W-:Y:S01]  /*0560*/  ULDC UR4, c[0x0][0x154] ;  /* 0x0000550000047ab9 */ /* 0x000fe20000000800 */
[----:B------:R-:W0:Y:S02]  /*0570*/  LDC R11, c[0x0][0x148] ;  /* 0x00005200ff0b7b82 */ /* 0x000e240000000800 */
[C---:B------:R-:W-:Y:S01]  /*0580*/  IMAD.SHL.U32 R3, R6.reuse, 0x4, RZ ;  /* 0x0000000406037824 */ /* 0x040fe200078e00ff */
[----:B------:R-:W5:Y:S01]  /*0590*/  F2I.U32.TRUNC.NTZ R10, R10 ;  /* 0x0000000a000a7305 */ /* 0x000f62000020f000 */
[----:B------:R-:W-:Y:S01]  /*05a0*/  VOTEU.ALL UP0, P0 ;  /* 0x00000000003f7886 */ /* 0x000fe20000000000 */
[----:B---3--:R-:W-:Y:S01]  /*05b0*/  ISETP.EQ.U32.AND P2, PT, R15, 0x1, PT ;  /* 0x000000010f00780c */ /* 0x008fe20003f42070 */
[----:B------:R-:W-:Y:S01]  /*05c0*/  VOTEU.ALL UP1, P0 ;  /* 0x00000000003f7886 */ /* 0x000fe20000020000 */
[----:B------:R-:W-:-:S02]  /*05d0*/  LOP3.LUT R3, R6, 0xc, R3, 0x78, !PT ;  /* 0x0000000c06037812 */ /* 0x000fc400078e7803 */
[----:B-1----:R-:W-:Y:S01]  /*05e0*/  I2FP.F32.U32 R6, R8 ;  /* 0x0000000800067245 */ /* 0x002fe20000201000 */
[----:B------:R-:W1:Y:S01]  /*05f0*/  @!UP0 S2UR UR7, SR_CgaCtaId ;  /* 0x00000000000789c3 */ /* 0x000e620000008800 */
[----:B------:R-:W-:Y:S01]  /*0600*/  SHF.R.S32.HI R2, RZ, 0x1f, R3 ;  /* 0x0000001fff027819 */ /* 0x000fe20000011403 */
[----:B------:R-:W-:Y:S02]  /*0610*/  @!UP0 UMOV UR6, 0x400 ;  /* 0x0000040000068882 */ /* 0x000fe40000000000 */
[----:B------:R-:W-:Y:S01]  /*0620*/  FMUL R14, R6, UR4 ;  /* 0x00000004060e7c20 */ /* 0x000fe20008400000 */
[----:B------:R-:W-:Y:S01]  /*0630*/  LEA.HI R6, R2, R3, RZ, 0x3 ;  /* 0x0000000302067211 */ /* 0x000fe200078f18ff */
[----:B------:R-:W-:Y:S01]  /*0640*/  UMOV UR4, 0x20 ;  /* 0x0000002000047882 */ /* 0x000fe20000000000 */
[----:B------:R-:W-:Y:S01]  /*0650*/  SHF.R.S32.HI R2, RZ, 0x1f, R7 ;  /* 0x0000001fff027819 */ /* 0x000fe20000011407 */
[----:B-----5:R-:W-:Y:S01]  /*0660*/  IMAD.MOV R16, RZ, RZ, -R10 ;  /* 0x000000ffff107224 */ /* 0x020fe200078e0a0a */
[----:B------:R-:W-:Y:S01]  /*0670*/  LOP3.LUT R12, R6, 0xfffffff8, RZ, 0xc0, !PT ;  /* 0xfffffff8060c7812 */ /* 0x000fe200078ec0ff */
[----:B------:R-:W3:Y:S01]  /*0680*/  F2I.U32.TRUNC.NTZ R14, R14 ;  /* 0x0000000e000e7305 */ /* 0x000ee2000020f000 */
[----:B------:R-:W-:Y:S01]  /*0690*/  LEA.HI R2, R2, R7, RZ, 0x2 ;  /* 0x0000000702027211 */ /* 0x000fe200078f10ff */
[----:B--2---:R-:W-:Y:S01]  /*06a0*/  IMAD R10, R13, R16, UR8 ;  /* 0x000000080d0a7e24 */ /* 0x004fe2000f8e0210 */
[----:B------:R-:W-:-:S04]  /*06b0*/  @!UP0 UIADD3 UR4, -UR4, 0x100000, URZ ;  /* 0x0010000004048890 */ /* 0x000fc8000fffe13f */
[----:B------:R-:W-:Y:S02]  /*06c0*/  @!UP0 USHF.L.U32 UR5, UR4, 0xb, URZ ;  /* 0x0000000b04058899 */ /* 0x000fe4000800063f */
[----:B------:R-:W-:Y:S01]  /*06d0*/  @!UP0 USHF.L.U32 UR4, UR4, 0x1, URZ ;  /* 0x0000000104048899 */ /* 0x000fe2000800063f */
[----:B------:R-:W-:Y:S01]  /*06e0*/  IMAD.IADD R13, R3, 0x1, -R12 ;  /* 0x00000001030d7824 */ /* 0x000fe200078e0a0c */
[----:B------:R-:W-:Y:S01]  /*06f0*/  LOP3.LUT R2, R2, 0xfffffffc, RZ, 0xc0, !PT ;  /* 0xfffffffc02027812 */ /* 0x000fe200078ec0ff */
[----:B------:R-:W-:-:S03]  /*0700*/  VIADD R16, R4, 0xffffffff ;  /* 0xffffffff04107836 */ /* 0x000fc60000000000 */
[----:B------:R-:W-:Y:S01]  /*0710*/  ISETP.NE.AND P4, PT, R13, R10, PT ;  /* 0x0000000a0d00720c */ /* 0x000fe20003f85270 */
[----:B------:R-:W-:Y:S01]  /*0720*/  IMAD.IADD R7, R7, 0x1, -R2 ;  /* 0x0000000107077824 */ /* 0x000fe200078e0a02 */
[----:B------:R-:W-:Y:S01]  /*0730*/  ISETP.GE.U32.AND P6, PT, R16, 0x2, PT ;  /* 0x000000021000780c */ /* 0x000fe20003fc6070 */
[----:B-1----:R-:W-:Y:S01]  /*0740*/  @!UP0 ULEA UR6, UR7, UR6, 0x18 ;  /* 0x0000000607068291 */ /* 0x002fe2000f8ec03f */
[----:B---3--:R-:W-:Y:S02]  /*0750*/  IMAD.MOV R20, RZ, RZ, -R14 ;  /* 0x000000ffff147224 */ /* 0x008fe400078e0a0e */
[----:B------:R-:W-:Y:S01]  /*0760*/  ISETP.NE.AND P1, PT, R7, 0x3, PT ;  /* 0x000000030700780c */ /* 0x000fe20003f25270 */
[----:B------:R-:W-:Y:S01]  /*0770*/  VOTEU.ALL UP0, P0 ;  /* 0x00000000003f7886 */ /* 0x000fe20000000000 */
[----:B------:R-:W-:Y:S01]  /*0780*/  LOP3.LUT P0, RZ, R5, 0x7, RZ, 0xc0, !PT ;  /* 0x0000000705ff7812 */ /* 0x000fe2000780c0ff */
[----:B0-----:R-:W-:Y:S01]  /*0790*/  IMAD R13, R11, R20, R8 ;  /* 0x000000140b0d7224 */ /* 0x001fe200078e0208 */
[----:B------:R-:W-:-:S03]  /*07a0*/  ISETP.EQ.OR P1, PT, R7, RZ, !P1 ;  /* 0x000000ff0700720c */ /* 0x000fc60004f22670 */
[----:B------:R-:W-:Y:S02]  /*07b0*/  @P4 SHF.R.S32.HI R6, RZ, 0x3, R6 ;  /* 0x00000003ff064819 */ /* 0x000fe40000011406 */
[----:B------:R-:W-:Y:S02]  /*07c0*/  ISETP.LT.U32.AND P0, PT, R3, 0x8, !P0 ;  /* 0x000000080300780c */ /* 0x000fe40004701070 */
[----:B------:R-:W-:Y:S01]  /*07d0*/  @P4 ISETP.NE.AND P5, PT, R6, R13, PT ;  /* 0x0000000d0600420c */ /* 0x000fe20003fa5270 */
[----:B------:R-:W-:Y:S01]  /*07e0*/  IMAD.MOV.U32 R6, RZ, RZ, 0x1 ;  /* 0x00000001ff067424 */ /* 0x000fe200078e00ff */
[----:B------:R-:W-:Y:S01]  /*07f0*/  ISETP.EQ.AND P1, PT, R4, RZ, P1 ;  /* 0x000000ff0400720c */ /* 0x000fe20000f22270 */
[----:B------:R-:W0:Y:S02]  /*0800*/  FENCE.VIEW.ASYNC.S ;  /* 0x00000000000073c6 */ /* 0x000e240000000000 */
[----:B0-----:R0:W1:Y:S01]  /*0810*/  @!UP0 SYNCS.EXCH.64 URZ, [UR6+0xa0], UR4 ;  /* 0x0000a004063f85b2 */ /* 0x0010620008000100 */
[----:B------:R-:W-:-:S02]  /*0820*/  SEL R5, RZ, 0x1, !P0 ;  /* 0x00000001ff057807 */ /* 0x000fc40004000000 */
[----:B------:R-:W-:Y:S02]  /*0830*/  @P4 SEL R6, RZ, 0x1, P5 ;  /* 0x00000001ff064807 */ /* 0x000fe40002800000 */
[----:B------:R-:W-:Y:S02]  /*0840*/  SEL R2, RZ, 0x1, !P1 ;  /* 0x00000001ff027807 */ /* 0x000fe40004800000 */
[----:B------:R-:W-:Y:S02]  /*0850*/  LOP3.LUT R6, R6, R5, RZ, 0xc0, !PT ;  /* 0x0000000506067212 */ /* 0x000fe400078ec0ff */
[----:B------:R-:W-:Y:S01]  /*0860*/  SEL R2, R2, 0x2, P6 ;  /* 0x0000000202027807 */ /* 0x000fe20003000000 */
[----:B------:R0:W2:Y:S01]  /*0870*/  @!UP1 SYNCS.EXCH.64 URZ, [UR6+0xa8], UR4 ;  /* 0x0000a804063f95b2 */ /* 0x0000a20008000100 */
[----:B------:R-:W-:Y:S01]  /*0880*/  NOP ;  /* 0x0000000000007918 */ /* 0x000fe20000000000 */
[----:B------:R-:W-:Y:S05]  /*0890*/  @!P2 BRA `(.L_x_4) ;  /* 0x000000000008a947 */ /* 0x000fea0003800000 */
[----:B-12-4-:R-:W-:Y:S01]  /*08a0*/  UCGABAR_ARV ;  /* 0x00000000000079c7 */ /* 0x016fe20008000000 */
[----:B------:R-:W-:Y:S05]  /*08b0*/  BRA `(.L_x_5) ;  /* 0x0000000000047947 */ /* 0x000fea0003800000 */
.L_x_4:
[----:B-12-4-:R-:W-:Y:S01]  /*08c0*/  NOP ;  /* 0x0000000000007918 */ /* 0x016fe20000000000 */
.L_x_5:
[----:B------:R-:W1:Y:S01]  /*08d0*/  LDC R4, c[0x0][0x65c] ;  /* 0x00019700ff047b82 */ /* 0x000e620000000800 */
[----:B------:R-:W-:Y:S01]  /*08e0*/  IMAD.MOV.U32 R5, RZ, RZ, RZ ;  /* 0x000000ffff057224 */ /* 0x000fe200078e00ff */
[----:B-1----:R-:W-:Y:S01]  /*08f0*/  ISETP.NE.AND P4, PT, R4, 0x1, PT ;  /* 0x000000010400780c */ /* 0x002fe20003f85270 */
[----:B------:R-:W-:-:S12]  /*0900*/  IMAD.U32 R4, RZ, RZ, UR8 ;  /* 0x00000008ff047e24 */ /* 0x000fd8000f8e00ff */
[----:B------:R-:W1:Y:S01]  /*0910*/  @P4 LDC R15, c[0x0][0x10] ;  /* 0x00000400ff0f4b82 */ /* 0x000e620000000800 */
[----:B------:R-:W-:Y:S02]  /*0920*/  @P4 IMAD.MOV.U32 R9, RZ, RZ, RZ ;  /* 0x000000ffff094224 */ /* 0x000fe400078e00ff */
[----:B------:R-:W-:-:S05]  /*0930*/  @P4 IMAD.MOV.U32 R17, RZ, RZ, RZ ;  /* 0x000000ffff114224 */ /* 0x000fca00078e00ff */
[----:B------:R-:W2:Y:S01]  /*0940*/  @!P4 LDC R13, c[0x0][0xc] ;  /* 0x00000300ff0dcb82 */ /* 0x000ea20000000800 */
[----:B-1----:R-:W-:-:S04]  /*0950*/  @P4 IMAD.WIDE.U32 R14, R15, UR8, R8 ;  /* 0x000000080f0e4c25 */ /* 0x002fc8000f8e0008 */
[----:B--2---:R-:W-:-:S04]  /*0960*/  @!P4 IMAD.WIDE.U32 R12, R8, R13, R4 ;  /* 0x0000000d080cc225 */ /* 0x004fc800078e0004 */
[----:B------:R-:W-:Y:S02]  /*0970*/  @P4 IMAD.MOV.U32 R4, RZ, RZ, R14 ;  /* 0x000000ffff044224 */ /* 0x000fe400078e000e */
[----:B------:R-:W-:Y:S02]  /*0980*/  @P4 IMAD.IADD R5, R15, 0x1, R17 ;  /* 0x000000010f054824 */ /* 0x000fe400078e0211 */
[----:B------:R-:W-:Y:S02]  /*0990*/  @!P4 IMAD.MOV.U32 R4, RZ, RZ, R12 ;  /* 0x000000ffff04c224 */ /* 0x000fe400078e000c */
[----:B------:R-:W-:Y:S01]  /*09a0*/  @!P4 IMAD.MOV.U32 R5, RZ, RZ, R13 ;  /* 0x000000ffff05c224 */ /* 0x000fe200078e000d */
[----:B------:R-:W-:Y:S06]  /*09b0*/  @!P2 BRA `(.L_x_6) ;  /* 0x00000000000ca947 */ /* 0x000fec0003800000 */
[----:B------:R-:W-:Y:S01]  /*09c0*/  UCGABAR_WAIT ;  /* 0x0000000000007dc7 */ /* 0x000fe20008000000 */
[----:B------:R-:W-:Y:S01]  /*09d0*/  CCTL.IVALL ;  /* 0x00000000ff00798f */ /* 0x000fe20002000000 */
[----:B------:R-:W-:Y:S05]  /*09e0*/  BRA `(.L_x_7) ;  /* 0x0000000000047947 */ /* 0x000fea0003800000 */
.L_x_6:
[----:B------:R-:W-:Y:S06]  /*09f0*/  BAR.SYNC.DEFER_BLOCKING 0x0 ;  /* 0x0000000000007b1d */ /* 0x000fec0000010000 */
.L_x_7:
[----:B------:R-:W-:Y:S05]  /*0a00*/  @!P3 BRA `(.L_x_8) ;  /* 0x0000004c0054b947 */ /* 0x000fea0003800000 */
[----:B------:R-:W-:-:S13]  /*0a10*/  ISETP.GT.U32.AND P0, PT, R16, 0x1, PT ;  /* 0x000000011000780c */ /* 0x000fda0003f04070 */
[----:B0-----:R-:W-:Y:S05]  /*0a20*/  @P0 EXIT ;  /* 0x000000000000094d */ /* 0x001fea0003800000 */
[----:B------:R-:W-:Y:S01]  /*0a30*/  ULDC.64 UR4, c[0x0][0x650] ;  /* 0x0001940000047ab9 */ /* 0x000fe20000000a00 */
[----:B------:R-:W-:Y:S01]  /*0a40*/  PRMT R14, RZ, 0x7610, R14 ;  /* 0x00007610ff0e7816 */ /* 0x000fe2000000000e */
[----:B------:R-:W-:Y:S01]  /*0a50*/  IMAD.MOV.U32 R71, RZ, RZ, -0x1 ;  /* 0xffffffffff477424 */ /* 0x000fe200078e00ff */
[----:B------:R-:W-:Y:S01]  /*0a60*/  ISETP.GE.U32.AND P0, PT, R4, UR4, PT ;  /* 0x0000000404007c0c */ /* 0x000fe2000bf06070 */
[----:B------:R-:W-:Y:S02]  /*0a70*/  IMAD.MOV.U32 R15, RZ, RZ, -0x1 ;  /* 0xffffffffff0f7424 */ /* 0x000fe400078e00ff */
[----:B------:R-:W-:Y:S01]  /*0a80*/  IMAD.MOV.U32 R73, RZ, RZ, -0x1 ;  /* 0xffffffffff497424 */ /* 0x000fe200078e00ff */
[----:B------:R-:W-:-:S13]  /*0a90*/  ISETP.GE.U32.AND.EX P0, PT, R5, UR5, PT, P0 ;  /* 0x0000000505007c0c */ /* 0x000fda000bf06100 */
[----:B------:R-:W-:Y:S05]  /*0aa0*/  @P0 BRA `(.L_x_9) ;  /* 0x0000000400240947 */ /* 0x000fea0003800000 */
[----:B------:R-:W0:Y:S01]  /*0ab0*/  LDC.64 R22, c[0x0][0x628] ;  /* 0x00018a00ff167b82 */ /* 0x000e220000000a00 */
[----:B------:R-:W-:Y:S02]  /*0ac0*/  IMAD.MOV.U32 R12, RZ, RZ, R4 ;  /* 0x000000ffff0c7224 */ /* 0x000fe400078e0004 */
[----:B------:R-:W-:-:S05]  /*0ad0*/  IMAD.MOV.U32 R13, RZ, RZ, R5 ;  /* 0x000000ffff0d7224 */ /* 0x000fca00078e0005 */
[----:B------:R-:W1:Y:S08]  /*0ae0*/  LDC R18, c[0x0][0x630] ;  /* 0x00018c00ff127b82 */ /* 0x000e700000000800 */
[----:B------:R-:W2:Y:S01]  /*0af0*/  LDC.64 R24, c[0x0][0x620] ;  /* 0x00018800ff187b82 */ /* 0x000ea20000000a00 */
[----:B0-----:R-:W-:-:S04]  /*0b00*/  ISETP.NE.U32.AND P0, PT, R22, RZ, PT ;  /* 0x000000ff1600720c */ /* 0x001fc80003f05070 */
[----:B------:R-:W-:-:S13]  /*0b10*/  ISETP.NE.AND.EX P0, PT, R23, RZ, PT, P0 ;  /* 0x000000ff1700720c */ /* 0x000fda0003f05300 */
[----:B-12---:R-:W-:Y:S05]  /*0b20*/  @!P0 BRA `(.L_x_10) ;  /* 0x0000000000288947 */ /* 0x006fea0003800000 */
[----:B------:R-:W0:Y:S02]  /*0b30*/  LDC R7, c[0x0][0x634] ;  /* 0x00018d00ff077b82 */ /* 0x000e240000000800 */
[----:B0-----:R-:W-:-:S05]  /*0b40*/  IADD3 R7, P0, R4, R7, RZ ;  /* 0x0000000704077210 */ /* 0x001fca0007f1e0ff */
[----:B------:R-:W-:-:S04]  /*0b50*/  IMAD.X R19, RZ, RZ, R5, P0 ;  /* 0x000000ffff137224 */ /* 0x000fc800000e0605 */
[----:B------:R-:W-:-:S04]  /*0b60*/  IMAD.WIDE.U32 R12, R19, R22, RZ ;  /* 0x00000016130c7225 */ /* 0x000fc800078e00ff */
[----:B------:R-:W-:-:S04]  /*0b70*/  IMAD.WIDE.U32 R14, P0, R7, R23, R12 ;  /* 0x00000017070e7225 */ /* 0x000fc8000780000c */
[----:B------:R-:W-:-:S04]  /*0b80*/  IMAD.WIDE.U32 R12, R7, R22, RZ ;  /* 0x00000016070c7225 */ /* 0x000fc800078e00ff */
[----:B------:R-:W-:Y:S01]  /*0b90*/  IMAD.X R17, RZ, RZ, RZ, P0 ;  /* 0x000000ffff117224 */ /* 0x000fe200000e06ff */
[----:B------:R-:W-:Y:S01]  /*0ba0*/  IADD3 RZ, P0, R13, R14, RZ ;  /* 0x0000000e0dff7210 */ /* 0x000fe20007f1e0ff */
[----:B------:R-:W-:-:S04]  /*0bb0*/  IMAD.MOV.U32 R16, RZ, RZ, R15 ;  /* 0x000000ffff107224 */ /* 0x000fc800078e000f */
[----:B------:R-:W-:-:S08]  /*0bc0*/  IMAD.WIDE.U32.X R12, R19, R23, R16, P0 ;  /* 0x00000017130c7225 */ /* 0x000fd000000e0410 */
.L_x_10:
[----:B------:R-:W0:Y:S01]  /*0bd0*/  LDC.64 R28, c[0x0][0x640] ;  /* 0x00019000ff1c7b82 */ /* 0x000e220000000a00 */
[--C-:B------:R-:W-:Y:S01]  /*0be0*/  SHF.R.U64 R73, R12, R18, R13.reuse ;  /* 0x000000120c497219 */ /* 0x100fe2000000120d */
[----:B------:R-:W-:Y:S01]  /*0bf0*/  IMAD R27, R11, R20, R8 ;  /* 0x000000140b1b7224 */ /* 0x000fe200078e0208 */
[----:B------:R-:W-:Y:S01]  /*0c00*/  SHF.R.U32.HI R7, RZ, R18, R13 ;  /* 0x00000012ff077219 */ /* 0x000fe2000001160d */
[----:B------:R-:W-:Y:S01]  /*0c10*/  IMAD.MOV.U32 R23, RZ, RZ, 0x1 ;  /* 0x00000001ff177424 */ /* 0x000fe200078e00ff */
[----:B------:R-:W-:-:S03]  /*0c20*/  IADD3 R9, P0, RZ, -R73, RZ ;  /* 0x80000049ff097210 */ /* 0x000fc60007f1e0ff */
[----:B------:R-:W1:Y:S02]  /*0c30*/  LDC R22, c[0x0][0x618] ;  /* 0x00018600ff167b82 */ /* 0x000e640000000800 */
[----:B------:R-:W-:Y:S02]  /*0c40*/  IMAD.X R7, RZ, RZ, ~R7, P0 ;  /* 0x000000ffff077224 */ /* 0x000fe400000e0e07 */
[----:B------:R-:W-:-:S04]  /*0c50*/  IMAD.WIDE.U32 R12, R9, R24, R4 ;  /* 0x00000018090c7225 */ /* 0x000fc800078e0004 */
[----:B------:R-:W2:Y:S01]  /*0c60*/  LDC R18, c[0x0][0x608] ;  /* 0x00018200ff127b82 */ /* 0x000ea20000000800 */
[----:B------:R-:W-:Y:S02]  /*0c70*/  IMAD R14, R7, R24, RZ ;  /* 0x00000018070e7224 */ /* 0x000fe400078e02ff */
[----:B------:R-:W-:Y:S02]  /*0c80*/  IMAD.MOV.U32 R7, RZ, RZ, -0x1 ;  /* 0xffffffffff077424 */ /* 0x000fe400078e00ff */
[----:B------:R-:W-:-:S03]  /*0c90*/  IMAD R9, R9, R25, R14 ;  /* 0x0000001909097224 */ /* 0x000fc600078e020e */
[----:B------:R-:W3:Y:S01]  /*0ca0*/  LDC R26, c[0x0][0x658] ;  /* 0x00019600ff1a7b82 */ /* 0x000ee20000000800 */
[----:B------:R-:W-:Y:S01]  /*0cb0*/  IMAD.IADD R9, R13, 0x1, R9 ;  /* 0x000000010d097824 */ /* 0x000fe200078e0209 */
[----:B0-----:R-:W-:-:S04]  /*0cc0*/  ISETP.NE.U32.AND P0, PT, R28, RZ, PT ;  /* 0x000000ff1c00720c */ /* 0x001fc80003f05070 */
[----:B------:R-:W-:Y:S02]  /*0cd0*/  ISETP.NE.AND.EX P0, PT, R29, RZ, PT, P0 ;  /* 0x000000ff1d00720c */ /* 0x000fe40003f05300 */
[----:B------:R-:W0:Y:S01]  /*0ce0*/  LDC R24, c[0x0][0x600] ;  /* 0x00018000ff187b82 */ /* 0x000e220000000800 */
[-CC-:B-1----:R-:W-:Y:S02]  /*0cf0*/  SHF.R.U64 R16, R12, R22.reuse, R9.reuse ;  /* 0x000000160c107219 */ /* 0x182fe40000001209 */
[----:B------:R-:W-:-:S05]  /*0d00*/  SHF.R.U32.HI R9, RZ, R22, R9 ;  /* 0x00000016ff097219 */ /* 0x000fca0000011609 */
[----:B------:R-:W1:Y:S01]  /*0d10*/  LDC R19, c[0x0][0x648] ;  /* 0x00019200ff137b82 */ /* 0x000e620000000800 */
[-CC-:B--2---:R-:W-:Y:S02]  /*0d20*/  SHF.R.U64 R22, R16, R18.reuse, R9.reuse ;  /* 0x0000001210167219 */ /* 0x184fe40000001209 */
[----:B------:R-:W-:-:S05]  /*0d30*/  SHF.R.U32.HI R9, RZ, R18, R9 ;  /* 0x00000012ff097219 */ /* 0x000fca0000011609 */
[----:B------:R-:W2:Y:S01]  /*0d40*/  LDC R21, c[0x0][0x638] ;  /* 0x00018e00ff157b82 */ /* 0x000ea20000000800 */
[-CC-:B---3--:R-:W-:Y:S02]  /*0d50*/  SHF.R.U64 R18, R22, R26.reuse, R9.reuse ;  /* 0x0000001a16127219 */ /* 0x188fe40000001209 */
[-C--:B------:R-:W-:Y:S02]  /*0d60*/  SHF.L.U32 R7, R7, R26.reuse, RZ ;  /* 0x0000001a07077219 */ /* 0x080fe400000006ff */
[----:B------:R-:W-:Y:S01]  /*0d70*/  SHF.R.U32.HI R9, RZ, R26, R9 ;  /* 0x0000001aff097219 */ /* 0x000fe20000011609 */
[----:B------:R-:W-:Y:S01]  /*0d80*/  IMAD.MOV.U32 R8, RZ, RZ, R18 ;  /* 0x000000ffff087224 */ /* 0x000fe200078e0012 */
[----:B------:R-:W-:Y:S01]  /*0d90*/  LOP3.LUT R11, RZ, R7, RZ, 0x33, !PT ;  /* 0x00000007ff0b7212 */ /* 0x000fe200078e33ff */
[----:B------:R-:W3:Y:S01]  /*0da0*/  LDC R25, c[0x0][0x610] ;  /* 0x00018400ff197b82 */ /* 0x000ee20000000800 */
[----:B------:R-:W-:Y:S05]  /*0db0*/  @!P0 BRA `(.L_x_11) ;  /* 0x0000000000288947 */ /* 0x000fea0003800000 */
[----:B------:R-:W4:Y:S02]  /*0dc0*/  LDC R7, c[0x0][0x64c] ;  /* 0x00019300ff077b82 */ /* 0x000f240000000800 */
[----:B----4-:R-:W-:-:S05]  /*0dd0*/  IADD3 R7, P0, R18, R7, RZ ;  /* 0x0000000712077210 */ /* 0x010fca0007f1e0ff */
        /* <DEDUP_REMOVED lines=8> */
.L_x_11:
[----:B-1----:R-:W-:Y:S01]  /*0e60*/  SHF.R.U64 R9, R8, R19, R9 ;  /* 0x0000001308097219 */ /* 0x002fe20000001209 */
[----:B------:R-:W-:Y:S01]  /*0e70*/  IMAD.MOV.U32 R14, RZ, RZ, 0x1 ;  /* 0x00000001ff0e7424 */ /* 0x000fe200078e00ff */
[----:B------:R-:W-:Y:S01]  /*0e80*/  LOP3.LUT R8, R22, R11, RZ, 0xc0, !PT ;  /* 0x0000000b16087212 */ /* 0x000fe200078ec0ff */
[----:B0-----:R-:W-:Y:S01]  /*0e90*/  VIADD R11, R24, 0xffffffff ;  /* 0xffffffff180b7836 */ /* 0x001fe20000000000 */
[----:B------:R-:W-:Y:S01]  /*0ea0*/  SHF.L.U32 R7, R23, R26, RZ ;  /* 0x0000001a17077219 */ /* 0x000fe200000006ff */
[----:B------:R-:W-:Y:S01]  /*0eb0*/  IMAD.MOV R12, RZ, RZ, -R9 ;  /* 0x000000ffff0c7224 */ /* 0x000fe200078e0a09 */
[----:B------:R-:W-:Y:S02]  /*0ec0*/  SEL R10, R10, R27, !P4 ;  /* 0x0000001b0a0a7207 */ /* 0x000fe40006000000 */
[----:B------:R-:W-:Y:S01]  /*0ed0*/  LOP3.LUT R11, R16, R11, RZ, 0xc0, !PT ;  /* 0x0000000b100b7212 */ /* 0x000fe200078ec0ff */
[----:B------:R-:W-:Y:S02]  /*0ee0*/  IMAD R9, R7, R9, R8 ;  /* 0x0000000907097224 */ /* 0x000fe400078e0208 */
[----:B--2---:R-:W-:-:S02]  /*0ef0*/  IMAD R7, R12, R21, R18 ;  /* 0x000000150c077224 */ /* 0x004fc400078e0212 */
[----:B---3--:R-:W-:Y:S02]  /*0f00*/  IMAD R10, R9, R25, R10 ;  /* 0x00000019090a7224 */ /* 0x008fe400078e020a */
[----:B------:R-:W-:-:S05]  /*0f10*/  IMAD R7, R7, R24, R11 ;  /* 0x0000001807077224 */ /* 0x000fca00078e020b */
[----:B------:R-:W-:Y:S02]  /*0f20*/  SEL R15, R7, R10, !P4 ;  /* 0x0000000a070f7207 */ /* 0x000fe40006000000 */
[----:B------:R-:W-:-:S07]  /*0f30*/  SEL R71, R10, R7, !P4 ;  /* 0x000000070a477207 */ /* 0x000fce0006000000 */
.L_x_9:
[----:B------:R-:W-:-:S08]  /*0f40*/  NOP ;  /* 0x0000000000007918 */ /* 0x000fd00000000000 */
[----:B------:R-:W0:Y:S02]  /*0f50*/  USETMAXREG.TRY_ALLOC.CTAPOOL UP0, 0xe8 ;  /* 0x000000e8000079c8 */ /* 0x000e240008000600 */
[----:B0-----:R-:W-:-:S13]  /*0f60*/  PLOP3.LUT P0, PT, PT, PT, UP0, 0x80, 0x0 ;  /* 0x000000000000781c */ /* 0x001fda0003f0f008 */
[----:B------:R-:W-:Y:S05]  /*0f70*/  @!P0 BRA `(.L_x_9) ;  /* 0xfffffffc00f08947 */ /* 0x000fea000383ffff */
[----:B------:R-:W-:Y:S01]  /*0f80*/  ULDC.64 UR4, c[0x0][0x598] ;  /* 0x0001660000047ab9 */ /* 0x000fe20000000a00 */
[----:B------:R-:W-:Y:S01]  /*0f90*/  ULDC.64 UR16, c[0x0][0x208] ;  /* 0x0000820000107ab9 */ /* 0x000fe20000000a00 */
[----:B------:R-:W-:-:S04]  /*0fa0*/  ISETP.NE.U32.AND P0, PT, RZ, UR4, PT ;  /* 0x00000004ff007c0c */ /* 0x000fc8000bf05070 */
[----:B------:R-:W-:-:S13]  /*0fb0*/  ISETP.NE.AND.EX P0, PT, RZ, UR5, PT, P0 ;  /* 0x00000005ff007c0c */ /* 0x000fda000bf05300 */
[----:B------:R-:W-:Y:S05]  /*0fc0*/  @!P0 BRA `(.L_x_12) ;  /* 0x00000000001c8947 */ /* 0x000fea0003800000 */
[----:B------:R-:W0:Y:S02]  /*0fd0*/  LDC.64 R8, c[0x0][0x598] ;  /* 0x00016600ff087b82 */ /* 0x000e240000000a00 */
[----:B0-----:R-:W2:Y:S02]  /*0fe0*/  LDG.E.64 R8, desc[UR16][R8.64] ;  /* 0x0000001008087981 */ /* 0x001ea4000c1e1b00 */
[----:B--2---:R-:W-:-:S04]  /*0ff0*/  ISETP.NE.U32.AND P0, PT, R8, RZ, PT ;  /* 0x000000ff0800720c */ /* 0x004fc80003f05070 */
[----:B------:R-:W-:-:S13]  /*1000*/  ISETP.NE.AND.EX P0, PT, R9, RZ, PT, P0 ;  /* 0x000000ff0900720c */ /* 0x000fda0003f05300 */
[----:B------:R-:W-:Y:S05]  /*1010*/  @!P0 BRA `(.L_x_12) ;  /* 0x0000000000088947 */ /* 0x000fea0003800000 */
[----:B------:R0:W5:Y:S01]  /*1020*/  LD.E R7, desc[UR16][R8.64] ;  /* 0x0000001008077980 */ /* 0x000162000c101900 */
[----:B------:R-:W-:Y:S05]  /*1030*/  BRA `(.L_x_13) ;  /* 0x0000000000207947 */ /* 0x000fea0003800000 */
.L_x_12:
[----:B------:R-:W-:Y:S02]  /*1040*/  ULDC.64 UR4, c[0x0][0x588] ;  /* 0x0001620000047ab9 */ /* 0x000fe40000000a00 */
[----:B------:R-:W-:-:S04]  /*1050*/  ISETP.NE.U32.AND P0, PT, RZ, UR4, PT ;  /* 0x00000004ff007c0c */ /* 0x000fc8000bf05070 */
[----:B------:R-:W-:-:S13]  /*1060*/  ISETP.NE.AND.EX P0, PT, RZ, UR5, PT, P0 ;  /* 0x00000005ff007c0c */ /* 0x000fda000bf05300 */
[----:B------:R-:W-:Y:S05]  /*1070*/  @!P0 BRA `(.L_x_14) ;  /* 0x00000000000c8947 */ /* 0x000fea0003800000 */
[----:B------:R-:W0:Y:S02]  /*1080*/  LDC.64 R8, c[0x0][0x588] ;  /* 0x00016200ff087b82 */ /* 0x000e240000000a00 */
[----:B0-----:R1:W5:Y:S01]  /*1090*/  LDG.E R7, desc[UR16][R8.64] ;  /* 0x0000001008077981 */ /* 0x001362000c1e1900 */
[----:B------:R-:W-:Y:S05]  /*10a0*/  BRA `(.L_x_13) ;  /* 0x0000000000047947 */ /* 0x000fea0003800000 */
.L_x_14:
[----:B------:R-:W2:Y:S02]  /*10b0*/  LDC R7, c[0x0][0x580] ;  /* 0x00016000ff077b82 */ /* 0x000ea40000000800 */
.L_x_13:
[----:B------:R-:W-:Y:S02]  /*10c0*/  ULDC.64 UR4, c[0x0][0x5a0] ;  /* 0x0001680000047ab9 */ /* 0x000fe40000000a00 */
[----:B------:R-:W-:-:S04]  /*10d0*/  ISETP.NE.U32.AND P0, PT, RZ, UR4, PT ;  /* 0x00000004ff007c0c */ /* 0x000fc8000bf05070 */
[----:B------:R-:W-:-:S13]  /*10e0*/  ISETP.NE.AND.EX P0, PT, RZ, UR5, PT, P0 ;  /* 0x00000005ff007c0c */ /* 0x000fda000bf05300 */
[----:B------:R-:W-:Y:S05]  /*10f0*/  @!P0 BRA `(.L_x_15) ;  /* 0x00000000001c8947 */ /* 0x000fea0003800000 */
[----:B01----:R-:W0:Y:S02]  /*1100*/  LDC.64 R8, c[0x0][0x5a0] ;  /* 0x00016800ff087b82 */ /* 0x003e240000000a00 */
[----:B0-----:R-:W3:Y:S02]  /*1110*/  LDG.E.64 R8, desc[UR16][R8.64] ;  /* 0x0000001008087981 */ /* 0x001ee4000c1e1b00 */
[----:B---3--:R-:W-:-:S04]  /*1120*/  ISETP.NE.U32.AND P0, PT, R8, RZ, PT ;  /* 0x000000ff0800720c */ /* 0x008fc80003f05070 */
[----:B------:R-:W-:-:S13]  /*1130*/  ISETP.NE.AND.EX P0, PT, R9, RZ, PT, P0 ;  /* 0x000000ff0900720c */ /* 0x000fda0003f05300 */
[----:B------:R-:W-:Y:S05]  /*1140*/  @!P0 BRA `(.L_x_15) ;  /* 0x0000000000088947 */ /* 0x000fea0003800000 */
[----:B------:R0:W5:Y:S01]  /*1150*/  LD.E R12, desc[UR16][R8.64] ;  /* 0x00000010080c7980 */ /* 0x000162000c101900 */
[----:B------:R-:W-:Y:S05]  /*1160*/  BRA `(.L_x_16) ;  /* 0x0000000000207947 */ /* 0x000fea0003800000 */
.L_x_15:
[----:B------:R-:W-:Y:S02]  /*1170*/  ULDC.64 UR4, c[0x0][0x590] ;  /* 0x0001640000047ab9 */ /* 0x000fe40000000a00 */
[----:B------:R-:W-:-:S04]  /*1180*/  ISETP.NE.U32.AND P0, PT, RZ, UR4, PT ;  /* 0x00000004ff007c0c */ /* 0x000fc8000bf05070 */
[----:B------:R-:W-:-:S13]  /*1190*/  ISETP.NE.AND.EX P0, PT, RZ, UR5, PT, P0 ;  /* 0x00000005ff007c0c */ /* 0x000fda000bf05300 */
[----:B------:R-:W-:Y:S05]  /*11a0*/  @!P0 BRA `(.L_x_17) ;  /* 0x00000000000c8947 */ /* 0x000fea0003800000 */
[----:B------:R-:W3:Y:S02]  /*11b0*/  LDC.64 R12, c[0x0][0x590] ;  /* 0x00016400ff0c7b82 */ /* 0x000ee40000000a00 */
[----:B---3--:R3:W5:Y:S01]  /*11c0*/  LDG.E R12, desc[UR16][R12.64] ;  /* 0x000000100c0c7981 */ /* 0x008762000c1e1900 */
[----:B------:R-:W-:Y:S05]  /*11d0*/  BRA `(.L_x_16) ;  /* 0x0000000000047947 */ /* 0x000fea0003800000 */
.L_x_17:
[----:B------:R-:W4:Y:S02]  /*11e0*/  LDC R12, c[0x0][0x584] ;  /* 0x00016100ff0c7b82 */ /* 0x000f240000000800 */
.L_x_16:
[----:B------:R-:W-:-:S13]  /*11f0*/  LOP3.LUT P0, RZ, R14, 0xff, RZ, 0xc0, !PT ;  /* 0x000000ff0eff7812 */ /* 0x000fda000780c0ff */
[----:B------:R-:W-:Y:S05]  /*1200*/  @!P0 EXIT ;  /* 0x000000000000894d */ /* 0x000fea0003800000 */
[----:B------:R-:W-:Y:S01]  /*1210*/  ULDC UR4, c[0x0][0x28c] ;  /* 0x0000a30000047ab9 */ /* 0x000fe20000000800 */
[----:B------:R-:W-:Y:S01]  /*1220*/  LOP3.LUT R81, R2, 0x1, RZ, 0xfc, !PT ;  /* 0x0000000102517812 */ /* 0x000fe200078efcff */
[----:B------:R-:W-:-:S04]  /*1230*/  UIADD3 UR4, UR4, 0x7f, URZ ;  /* 0x0000007f04047890 */ /* 0x000fc8000fffe03f */
[----:B------:R-:W-:-:S04]  /*1240*/  USHF.R.S32.HI UR5, URZ, 0x1f, UR4 ;  /* 0x0000001f3f057899 */ /* 0x000fc80008011404 */
[----:B------:R-:W-:-:S03]  /*1250*/  ULEA.HI UR5, UR5, UR4, URZ, 0x7 ;  /* 0x0000000405057291 */ /* 0x000fc6000f8f383f */
[----:B------:R-:W-:Y:S01]  /*1260*/  UMOV UR4, URZ ;  /* 0x0000003f00047c82 */ /* 0x000fe20008000000 */
[----:B------:R-:W-:-:S03]  /*1270*/  USHF.R.S32.HI UR9, URZ, 0x7, UR5 ;  /* 0x000000073f097899 */ /* 0x000fc60008011405 */
[----:B------:R-:W-:-:S09]  /*1280*/  UMOV UR5, URZ ;  /* 0x0000003f00057c82 */ /* 0x000fd20008000000 */
.L_x_108:
[----:B01----:R-:W-:Y:S01]  /*1290*/  LOP3.LUT R8, R0, 0x80, RZ, 0xc0, !PT ;  /* 0x0000008000087812 */ /* 0x003fe200078ec0ff */
[----:B------:R-:W0:Y:S01]  /*12a0*/  S2UR UR13, SR_CgaCtaId ;  /* 0x00000000000d79c3 */ /* 0x000e220000008800 */
[----:B------:R-:W-:Y:S01]  /*12b0*/  UMOV UR12, 0x400 ;  /* 0x00000400000c7882 */ /* 0x000fe20000000000 */
[----:B------:R-:W-:Y:S01]  /*12c0*/  UMOV UR6, URZ ;  /* 0x0000003f00067c82 */ /* 0x000fe20008000000 */
[----:B------:R-:W-:Y:S01]  /*12d0*/  SHF.R.U32.HI R8, RZ, 0x7, R8 ;  /* 0x00000007ff087819 */ /* 0x000fe20000011608 */
[----:B------:R-:W-:Y:S01]  /*12e0*/  UMOV UR7, URZ ;  /* 0x0000003f00077c82 */ /* 0x000fe20008000000 */
[----:B------:R-:W-:Y:S01]  /*12f0*/  UMOV UR18, UR5 ;  /* 0x0000000500127c82 */ /* 0x000fe20008000000 */
[----:B------:R-:W-:Y:S01]  /*1300*/  CS2R R16, SRZ ;  /* 0x0000000000107805 */ /* 0x000fe2000001ff00 */
[----:B---3--:R-:W-:Y:S01]  /*1310*/  IMAD.MOV.U32 R13, RZ, RZ, RZ ;  /* 0x000000ffff0d7224 */ /* 0x008fe200078e00ff */
[----:B------:R-:W1:Y:S01]  /*1320*/  LDC R9, c[0x0][0x28c] ;  /* 0x0000a300ff097b82 */ /* 0x000e620000000800 */
[----:B------:R-:W3:Y:S01]  /*1330*/  SHFL.IDX PT, R8, R8, RZ, 0x1f ;  /* 0x00001fff08087589 */ /* 0x000ee200000e0000 */
[----:B------:R-:W-:-:S02]  /*1340*/  CS2R R18, SRZ ;  /* 0x0000000000127805 */ /* 0x000fc4000001ff00 */
[----:B------:R-:W-:Y:S02]  /*1350*/  CS2R R20, SRZ ;  /* 0x0000000000147805 */ /* 0x000fe4000001ff00 */
[----:B------:R-:W-:Y:S02]  /*1360*/  CS2R R22, SRZ ;  /* 0x0000000000167805 */ /* 0x000fe4000001ff00 */
[----:B------:R-:W-:Y:S02]  /*1370*/  CS2R R56, SRZ ;  /* 0x0000000000387805 */ /* 0x000fe4000001ff00 */
[----:B------:R-:W-:Y:S02]  /*1380*/  CS2R R58, SRZ ;  /* 0x00000000003a7805 */ /* 0x000fe4000001ff00 */
[----:B------:R-:W-:Y:S02]  /*1390*/  CS2R R60, SRZ ;  /* 0x00000000003c7805 */ /* 0x000fe4000001ff00 */
[----:B------:R-:W-:-:S02]  /*13a0*/  CS2R R62, SRZ ;  /* 0x00000000003e7805 */ /* 0x000fc4000001ff00 */
[----:B------:R-:W-:Y:S02]  /*13b0*/  CS2R R64, SRZ ;  /* 0x0000000000407805 */ /* 0x000fe4000001ff00 */
[----:B------:R-:W-:Y:S02]  /*13c0*/  CS2R R66, SRZ ;  /* 0x0000000000427805 */ /* 0x000fe4000001ff00 */
[----:B------:R-:W-:Y:S01]  /*13d0*/  CS2R R68, SRZ ;  /* 0x0000000000447805 */ /* 0x000fe2000001ff00 */
[----:B------:R-:W-:Y:S01]  /*13e0*/  IMAD.MOV.U32 R70, RZ, RZ, RZ ;  /* 0x000000ffff467224 */ /* 0x000fe200078e00ff */
[----:B------:R-:W-:Y:S01]  /*13f0*/  CS2R R74, SRZ ;  /* 0x00000000004a7805 */ /* 0x000fe2000001ff00 */
[----:B------:R-:W-:Y:S01]  /*1400*/  IMAD.MOV.U32 R72, RZ, RZ, RZ ;  /* 0x000000ffff487224 */ /* 0x000fe200078e00ff */
[----:B------:R-:W-:Y:S02]  /*1410*/  CS2R R76, SRZ ;  /* 0x00000000004c7805 */ /* 0x000fe4000001ff00 */
[----:B------:R-:W-:Y:S01]  /*1420*/  CS2R R78, SRZ ;  /* 0x00000000004e7805 */ /* 0x000fe2000001ff00 */
[----:B------:R-:W-:Y:S01]  /*1430*/  IMAD.MOV.U32 R80, RZ, RZ, RZ ;  /* 0x000000ffff507224 */ /* 0x000fe200078e00ff */
[----:B----4-:R-:W-:Y:S01]  /*1440*/  CS2R R24, SRZ ;  /* 0x0000000000187805 */ /* 0x010fe2000001ff00 */
[----:B------:R-:W-:Y:S01]  /*1450*/  IMAD.U32 R14, RZ, RZ, UR4 ;  /* 0x00000004ff0e7e24 */ /* 0x000fe2000f8e00ff */
[----:B------:R-:W-:-:S02]  /*1460*/  CS2R R26, SRZ ;  /* 0x00000000001a7805 */ /* 0x000fc4000001ff00 */
[----:B------:R-:W-:Y:S02]  /*1470*/  CS2R R28, SRZ ;  /* 0x00000000001c7805 */ /* 0x000fe4000001ff00 */
[----:B------:R-:W-:Y:S02]  /*1480*/  CS2R R30, SRZ ;  /* 0x00000000001e7805 */ /* 0x000fe4000001ff00 */
[----:B------:R-:W-:Y:S02]  /*1490*/  CS2R R32, SRZ ;  /* 0x0000000000207805 */ /* 0x000fe4000001ff00 */
[----:B-1----:R-:W-:Y:S02]  /*14a0*/  ISETP.GE.AND P0, PT, R9, 0x1, PT ;  /* 0x000000010900780c */ /* 0x002fe40003f06270 */
[----:B------:R-:W-:Y:S02]  /*14b0*/  CS2R R34, SRZ ;  /* 0x0000000000227805 */ /* 0x000fe4000001ff00 */
[----:B---3--:R-:W-:-:S02]  /*14c0*/  R2UR UR8, R8 ;  /* 0x00000000080872ca */ /* 0x008fc400000e0000 */
        /* <DEDUP_REMOVED lines=8> */
[----:B------:R-:W-:Y:S02]  /*1550*/  CS2R R52, SRZ ;  /* 0x0000000000347805 */ /* 0x000fe4000001ff00 */
[----:B------:R-:W-:Y:S01]  /*1560*/  CS2R R54, SRZ ;  /* 0x0000000000367805 */ /* 0x000fe2000001ff00 */
[----:B------:R-:W-:-:S04]  /*1570*/  ULEA.HI UR10, UR8, UR8, URZ, 0x1 ;  /* 0x00000008080a7291 */ /* 0x000fc8000f8f083f */
[----:B------:R-:W-:Y:S02]  /*1580*/  ULOP3.LUT UR11, UR10, 0x7fffe, URZ, 0xc0, !UPT ;  /* 0x0007fffe0a0b7892 */ /* 0x000fe4000f8ec03f */
[----:B0-----:R-:W-:Y:S02]  /*1590*/  ULEA UR10, UR13, UR12, 0x18 ;  /* 0x0000000c0d0a7291 */ /* 0x001fe4000f8ec03f */
[----:B------:R-:W-:-:S03]  /*15a0*/  UIADD3 UR11, UR8, -UR11, URZ ;  /* 0x8000000b080b7290 */ /* 0x000fc6000fffe03f */
[----:B------:R-:W-:Y:S01]  /*15b0*/  UMOV UR8, URZ ;  /* 0x0000003f00087c82 */ /* 0x000fe20008000000 */
[----:B------:R-:W-:-:S04]  /*15c0*/  ULEA UR11, UR11, UR10, 0xd ;  /* 0x0000000a0b0b7291 */ /* 0x000fc8000f8e683f */
[----:B------:R-:W-:-:S04]  /*15d0*/  UIADD3 UR11, UR11, 0x180, URZ ;  /* 0x000001800b0b7890 */ /* 0x000fc8000fffe03f */
[----:B------:R-:W-:-:S04]  /*15e0*/  USHF.R.U32.HI UR11, URZ, 0x4, UR11 ;  /* 0x000000043f0b7899 */ /* 0x000fc8000801160b */
[----:B------:R-:W-:Y:S01]  /*15f0*/  ULOP3.LUT UR11, UR11, 0x3fff, URZ, 0xc0, !UPT ;  /* 0x00003fff0b0b7892 */ /* 0x000fe2000f8ec03f */
[----:B------:R-:W-:Y:S11]  /*1600*/  @!P0 BRA `(.L_x_18) ;  /* 0x0000000400a48947 */ /* 0x000ff60003800000 */
[----:B------:R-:W-:-:S13]  /*1610*/  ISETP.NE.AND P1, PT, R81, 0x3, PT ;  /* 0x000000035100780c */ /* 0x000fda0003f25270 */
[----:B------:R-:W-:Y:S05]  /*1620*/  @!P1 BRA `(.L_x_19) ;  /* 0x0000000000049947 */ /* 0x000fea0003800000 */
[----:B------:R-:W-:Y:S01]  /*1630*/  BPT.TRAP 0x1 ;  /* 0x000000040000795c */ /* 0x000fe20000300000 */
.L_x_19:
[----:B------:R-:W-:Y:S01]  /*1640*/  ULEA UR6, UR5, UR10, 0x3 ;  /* 0x0000000a05067291 */ /* 0x000fe2000f8e183f */
[----:B------:R-:W-:-:S05]  /*1650*/  IMAD.U32 R8, RZ, RZ, UR4 ;  /* 0x00000004ff087e24 */ /* 0x000fca000f8e00ff */
[----:B------:R-:W-:-:S04]  /*1660*/  SHF.L.U32 R8, R8, 0x1f, RZ ;  /* 0x0000001f08087819 */ /* 0x000fc800000006ff */
[----:B------:R0:W1:Y:S01]  /*1670*/  SYNCS.PHASECHK.TRANS64.TRYWAIT P0, [UR6], R8 ;  /* 0x00000008ff0075a7 */ /* 0x0000620008000146 */
[----:B------:R-:W-:Y:S05]  /*1680*/  @!P1 BRA `(.L_x_20) ;  /* 0x0000000000049947 */ /* 0x000fea0003800000 */
[----:B------:R-:W-:Y:S01]  /*1690*/  BPT.TRAP 0x1 ;  /* 0x000000040000795c */ /* 0x000fe20000300000 */
.L_x_20:
[----:B-1----:R-:W-:Y:S05]  /*16a0*/  @P0 BRA `(.L_x_21) ;  /* 0x0000000000080947 */ /* 0x002fea0003800000 */
[----:B------:R-:W1:Y:S02]  /*16b0*/  SYNCS.PHASECHK.TRANS64.TRYWAIT P0, [UR6], R8 ;  /* 0x00000008ff0075a7 */ /* 0x000e640008000146 */
[----:B-1----:R-:W-:Y:S05]  /*16c0*/  @!P0 BRA `(.L_x_22) ;  /* 0x00000058003c8947 */ /* 0x002fea0003800000 */
.L_x_21:
[----:B------:R-:W-:Y:S01]  /*16d0*/  UIADD3 UR6, UR10, 0x24180, URZ ;  /* 0x000241800a067890 */ /* 0x000fe2000fffe03f */
[----:B------:R-:W-:Y:S01]  /*16e0*/  WARPGROUP.ARRIVE ;  /* 0x00000000000079c5 */ /* 0x000fe20000000000 */
[----:B------:R-:W-:Y:S01]  /*16f0*/  ULOP3.LUT UR8, UR11, 0x10000, URZ, 0xfc, !UPT ;  /* 0x000100000b087892 */ /* 0x000fe2000f8efc3f */
[----:B------:R-:W-:Y:S01]  /*1700*/  CS2R R16, SRZ ;  /* 0x0000000000107805 */ /* 0x000fe2000001ff00 */
[----:B------:R-:W-:Y:S01]  /*1710*/  USHF.R.U32.HI UR6, URZ, 0x4, UR6 ;  /* 0x000000043f067899 */ /* 0x000fe20008011606 */
[----:B------:R-:W-:Y:S01]  /*1720*/  IMAD.MOV.U32 R13, RZ, RZ, RZ ;  /* 0x000000ffff0d7224 */ /* 0x000fe200078e00ff */
[----:B------:R-:W-:Y:S01]  /*1730*/  UMOV UR13, 0x40000040 ;  /* 0x40000040000d7882 */ /* 0x000fe20000000000 */
[----:B------:R-:W-:Y:S01]  /*1740*/  UMOV UR15, 0x40000040 ;  /* 0x40000040000f7882 */ /* 0x000fe20000000000 */
[----:B------:R-:W-:Y:S01]  /*1750*/  ULOP3.LUT UR6, UR6, 0x3fff, URZ, 0xc0, !UPT ;  /* 0x00003fff06067892 */ /* 0x000fe2000f8ec03f */
[----:B------:R-:W-:Y:S02]  /*1760*/  CS2R R18, SRZ ;  /* 0x0000000000127805 */ /* 0x000fe4000001ff00 */
[----:B------:R-:W-:-:S02]  /*1770*/  CS2R R20, SRZ ;  /* 0x0000000000147805 */ /* 0x000fc4000001ff00 */
[----:B------:R-:W-:Y:S01]  /*1780*/  CS2R R22, SRZ ;  /* 0x0000000000167805 */ /* 0x000fe2000001ff00 */
[----:B------:R-:W-:Y:S01]  /*1790*/  ULOP3.LUT UR7, UR6, 0x10000, URZ, 0xfc, !UPT ;  /* 0x0001000006077892 */ /* 0x000fe2000f8efc3f */
[----:B------:R-:W-:Y:S01]  /*17a0*/  CS2R R56, SRZ ;  /* 0x0000000000387805 */ /* 0x000fe2000001ff00 */
[----:B------:R-:W-:Y:S01]  /*17b0*/  ULEA UR6, UR5, UR8, 0xa ;  /* 0x0000000805067291 */ /* 0x000fe2000f8e503f */
[----:B------:R-:W-:Y:S01]  /*17c0*/  CS2R R58, SRZ ;  /* 0x00000000003a7805 */ /* 0x000fe2000001ff00 */
[----:B------:R-:W-:Y:S01]  /*17d0*/  ULEA UR7, UR5, UR7, 0x9 ;  /* 0x0000000705077291 */ /* 0x000fe2000f8e483f */
[----:B------:R-:W-:Y:S02]  /*17e0*/  CS2R R60, SRZ ;  /* 0x00000000003c7805 */ /* 0x000fe4000001ff00 */
[----:B------:R-:W-:Y:S02]  /*17f0*/  CS2R R62, SRZ ;  /* 0x00000000003e7805 */ /* 0x000fe4000001ff00 */
[----:B------:R-:W-:-:S02]  /*1800*/  CS2R R64, SRZ ;  /* 0x0000000000407805 */ /* 0x000fc4000001ff00 */
[----:B------:R-:W-:Y:S01]  /*1810*/  CS2R R66, SRZ ;  /* 0x0000000000427805 */ /* 0x000fe2000001ff00 */
[----:B------:R-:W-:Y:S01]  /*1820*/  UMOV UR12, UR6 ;  /* 0x00000006000c7c82 */ /* 0x000fe20008000000 */
[----:B------:R-:W-:Y:S01]  /*1830*/  CS2R R68, SRZ ;  /* 0x0000000000447805 */ /* 0x000fe2000001ff00 */
[----:B------:R-:W-:Y:S01]  /*1840*/  UMOV UR14, UR7 ;  /* 0x00000007000e7c82 */ /* 0x000fe20008000000 */
[----:B------:R-:W-:Y:S01]  /*1850*/  IMAD.MOV.U32 R70, RZ, RZ, RZ ;  /* 0x000000ffff467224 */ /* 0x000fe200078e00ff */
[----:B------:R-:W-:Y:S01]  /*1860*/  QGMMA.64x64x32.F32.E4M3.E4M3 R24, gdesc[UR12], RZ, !UPT ;  /* 0x00e000000c1879f3 */ /* 0x000fe2000c7008ff */
[----:B------:R-:W-:Y:S01]  /*1870*/  UIADD3 UR12, UR6, 0x2, URZ ;  /* 0x00000002060c7890 */ /* 0x000fe2000fffe03f */
[----:B------:R-:W-:Y:S01]  /*1880*/  IMAD.MOV.U32 R72, RZ, RZ, RZ ;  /* 0x000000ffff487224 */ /* 0x000fe200078e00ff */
[----:B------:R-:W-:Y:S01]  /*1890*/  UIADD3 UR14, UR7, 0x2, URZ ;  /* 0x00000002070e7890 */ /* 0x000fe2000fffe03f */
[----:B------:R-:W-:Y:S01]  /*18a0*/  CS2R R74, SRZ ;  /* 0x00000000004a7805 */ /* 0x000fe2000001ff00 */
[----:B------:R-:W-:Y:S01]  /*18b0*/  UMOV UR13, 0x40000040 ;  /* 0x40000040000d7882 */ /* 0x000fe20000000000 */
[----:B------:R-:W-:Y:S01]  /*18c0*/  UMOV UR15, 0x40000040 ;  /* 0x40000040000f7882 */ /* 0x000fe20000000000 */
[----:B------:R-:W-:-:S02]  /*18d0*/  CS2R R76, SRZ ;  /* 0x00000000004c7805 */ /* 0x000fc4000001ff00 */
[----:B------:R-:W-:Y:S01]  /*18e0*/  CS2R R78, SRZ ;  /* 0x00000000004e7805 */ /* 0x000fe2000001ff00 */
[----:B------:R-:W-:Y:S02]  /*18f0*/  IMAD.MOV.U32 R80, RZ, RZ, RZ ;  /* 0x000000ffff507224 */ /* 0x000fe400078e00ff */
[----:B------:R-:W-:Y:S01]  /*1900*/  QGMMA.64x64x32.F32.E4M3.E4M3 R24, gdesc[UR12], R24 ;  /* 0x00e000000c1879f3 */ /* 0x000fe20008700818 */
[----:B------:R-:W-:Y:S02]  /*1910*/  UIADD3 UR12, UR6, 0x4, URZ ;  /* 0x00000004060c7890 */ /* 0x000fe4000fffe03f */
[----:B------:R-:W-:Y:S01]  /*1920*/  UIADD3 UR14, UR7, 0x4, URZ ;  /* 0x00000004070e7890 */ /* 0x000fe2000fffe03f */
[----:B------:R-:W-:Y:S01]  /*1930*/  UMOV UR13, 0x40000040 ;  /* 0x40000040000d7882 */ /* 0x000fe20000000000 */
[----:B------:R-:W-:-:S07]  /*1940*/  UMOV UR15, 0x40000040 ;  /* 0x40000040000f7882 */ /* 0x000fce0000000000 */
[----:B------:R-:W-:Y:S01]  /*1950*/  QGMMA.64x64x32.F32.E4M3.E4M3 R24, gdesc[UR12], R24 ;  /* 0x00e000000c1879f3 */ /* 0x000fe20008700818 */
[----:B------:R-:W-:Y:S02]  /*1960*/  UIADD3 UR14, UR7, 0x6, URZ ;  /* 0x00000006070e7890 */ /* 0x000fe4000fffe03f */
[----:B------:R-:W-:Y:S01]  /*1970*/  UIADD3 UR12, UR6, 0x6, URZ ;  /* 0x00000006060c7890 */ /* 0x000fe2000fffe03f */
[----:B------:R-:W-:Y:S01]  /*1980*/  ULDC UR7, c[0x0][0x50c] ;  /* 0x0001430000077ab9 */ /* 0x000fe20000000800 */
[----:B------:R-:W-:Y:S01]  /*1990*/  UMOV UR13, 0x40000040 ;  /* 0x40000040000d7882 */ /* 0x000fe20000000000 */
[----:B------:R-:W-:Y:S01]  /*19a0*/  UISETP.NE.AND UP0, UPT, UR7, 0x4, UPT ;  /* 0x000000040700788c */ /* 0x000fe2000bf05270 */
[----:B------:R-:W-:Y:S01]  /*19b0*/  UMOV UR15, 0x40000040 ;  /* 0x40000040000f7882 */ /* 0x000fe20000000000 */
[----:B------:R-:W-:Y:S02]  /*19c0*/  UMOV UR6, 0x4 ;  /* 0x0000000400067882 */ /* 0x000fe40000000000 */
[----:B------:R-:W-:-:S06]  /*19d0*/  USEL UR7, URZ, 0x1, UP0 ;  /* 0x000000013f077887 */ /* 0x000fcc0008000000 */
[----:B------:R-:W-:Y:S01]  /*19e0*/  ISETP.NE.AND P0, PT, RZ, UR7, PT ;  /* 0x00000007ff007c0c */ /* 0x000fe2000bf05270 */
[----:B------:R-:W-:-:S12]  /*19f0*/  QGMMA.64x64x32.F32.E4M3.E4M3 R24, gdesc[UR12], R24, gsb0 ;  /* 0x00e000000c1879f3 */ /* 0x000fd80008000818 */
[----:B------:R-:W-:Y:S05]  /*1a00*/  @!P0 BRA `(.L_x_23) ;  /* 0x0000000000888947 */ /* 0x000fea0003800000 */
[----:B------:R-:W-:Y:S02]  /*1a10*/  WARPGROUP.DEPBAR.LE gsb0, 0x0 ;  /* 0x00008000000079c5 */ /* 0x000fe40000010000 */
[----:B------:R-:W-:-:S01]  /*1a20*/  FADD R79, RZ, R24 ;  /* 0x00000018ff4f7221 */ /* 0x000fc20000000000 */
[----:B------:R-:W-:Y:S01]  /*1a30*/  FADD R80, RZ, R25 ;  /* 0x00000019ff507221 */ /* 0x000fe20000000000 */
        /* <DEDUP_REMOVED lines=30> */
[----:B------:R-:W-:-:S06]  /*1c20*/  UMOV UR6, URZ ;  /* 0x0000003f00067c82 */ /* 0x000fcc0008000000 */
.L_x_23:
[----:B------:R-:W-:-:S04]  /*1c30*/  UIADD3 UR18, UR5, 0x1, URZ ;  /* 0x0000000105127890 */ /* 0x000fc8000fffe03f */
[----:B------:R-:W-:-:S04]  /*1c40*/  UISETP.NE.AND UP0, UPT, UR18, 0x9, UPT ;  /* 0x000000091200788c */ /* 0x000fc8000bf05270 */
[----:B------:R-:W-:Y:S02]  /*1c50*/  USEL UR8, URZ, 0x1, UP0 ;  /* 0x000000013f087887 */ /* 0x000fe40008000000 */
[----:B------:R-:W-:Y:S02]  /*1c60*/  USEL UR18, UR18, URZ, UP0 ;  /* 0x0000003f12127287 */ /* 0x000fe40008000000 */
[----:B------:R-:W-:-:S06]  /*1c70*/  ULOP3.LUT UR8, UR4, UR8, URZ, 0x3c, !UPT ;  /* 0x0000000804087292 */ /* 0x000fcc000f8e3c3f */
[----:B------:R-:W-:Y:S01]  /*1c80*/  IMAD.U32 R14, RZ, RZ, UR8 ;  /* 0x00000008ff0e7e24 */ /* 0x000fe2000f8e00ff */
[----:B------:R-:W-:-:S06]  /*1c90*/  UMOV UR8, 0x1 ;  /* 0x0000000100087882 */ /* 0x000fcc0000000000 */
.L_x_18:
[----:B------:R-:W-:-:S04]  /*1ca0*/  UISETP.LT.AND UP0, UPT, UR9, 0x1, UPT ;  /* 0x000000010900788c */ /* 0x000fc8000bf01270 */
[----:B------:R-:W-:-:S04]  /*1cb0*/  USEL UR12, UR9, 0x1, UP0 ;  /* 0x00000001090c7887 */ /* 0x000fc80008000000 */
[----:B------:R-:W-:-:S04]  /*1cc0*/  UIADD3 UR12, UR9, -UR12, URZ ;  /* 0x8000000c090c7290 */ /* 0x000fc8000fffe03f */
[----:B------:R-:W-:-:S06]  /*1cd0*/  UISETP.GE.AND UP0, UPT, UR12, 0x1, UPT ;  /* 0x000000010c00788c */ /* 0x000fcc000bf06270 */
[----:B------:R-:W-:-:S13]  /*1ce0*/  PLOP3.LUT P0, PT, PT, PT, UP0, 0x80, 0x0 ;  /* 0x000000000000781c */ /* 0x000fda0003f0f008 */
[----:B------:R-:W-:Y:S05]  /*1cf0*/  @!P0 BRA `(.L_x_24) ;  /* 0x0000000400b88947 */ /* 0x000fea0003800000 */
[----:B01----:R-:W-:Y:S01]  /*1d00*/  IMAD.U32 R8, RZ, RZ, UR12 ;  /* 0x0000000cff087e24 */ /* 0x003fe2000f8e00ff */
[----:B------:R-:W-:Y:S01]  /*1d10*/  ULDC UR19, c[0x0][0x50c] ;  /* 0x0001430000137ab9 */ /* 0x000fe20000000800 */
[----:B------:R-:W-:-:S07]  /*1d20*/  IMAD.U32 R9, RZ, RZ, UR5 ;  /* 0x00000005ff097e24 */ /* 0x000fce000f8e00ff */
.L_x_32:
[----:B------:R-:W-:-:S13]  /*1d30*/  ISETP.NE.AND P1, PT, R81, 0x3, PT ;  /* 0x000000035100780c */ /* 0x000fda0003f25270 */
[----:B------:R-:W-:Y:S05]  /*1d40*/  @!P1 BRA `(.L_x_25) ;  /* 0x0000000000049947 */ /* 0x000fea0003800000 */
[----:B------:R-:W-:Y:S01]  /*1d50*/  BPT.TRAP 0x1 ;  /* 0x000000040000795c */ /* 0x000fe20000300000 */
.L_x_25:
[----:B------:R-:W0:Y:S01]  /*1d60*/  S2UR UR12, SR_CgaCtaId ;  /* 0x00000000000c79c3 */ /* 0x000e220000008800 */
[----:B------:R-:W-:Y:S01]  /*1d70*/  UMOV UR10, 0x400 ;  /* 0x00000400000a7882 */ /* 0x000fe20000000000 */
[----:B------:R-:W-:Y:S01]  /*1d80*/  SHF.L.U32 R10, R14, 0x1f, RZ ;  /* 0x0000001f0e0a7819 */ /* 0x000fe200000006ff */
[----:B0-----:R-:W-:-:S04]  /*1d90*/  ULEA UR10, UR12, UR10, 0x18 ;  /* 0x0000000a0c0a7291 */ /* 0x001fc8000f8ec03f */
[----:B------:R-:W-:-:S09]  /*1da0*/  ULEA UR12, UR18, UR10, 0x3 ;  /* 0x0000000a120c7291 */ /* 0x000fd2000f8e183f */
[----:B------:R0:W1:Y:S01]  /*1db0*/  SYNCS.PHASECHK.TRANS64.TRYWAIT P0, [UR12], R10 ;  /* 0x0000000aff0075a7 */ /* 0x000062000800014c */
[----:B------:R-:W-:Y:S05]  /*1dc0*/  @!P1 BRA `(.L_x_26) ;  /* 0x0000000000049947 */ /* 0x000fea0003800000 */
[----:B------:R-:W-:Y:S01]  /*1dd0*/  BPT.TRAP 0x1 ;  /* 0x000000040000795c */ /* 0x000fe20000300000 */
.L_x_26:
[----:B-1----:R-:W-:Y:S05]  /*1de0*/  @P0 BRA `(.L_x_27) ;  /* 0x0000000000080947 */ /* 0x002fea0003800000 */
[----:B------:R-:W1:Y:S02]  /*1df0*/  SYNCS.PHASECHK.TRANS64.TRYWAIT P0, [UR12], R10 ;  /* 0x0000000aff0075a7 */ /* 0x000e64000800014c */
[----:B-1----:R-:W-:Y:S05]  /*1e00*/  @!P0 BRA `(.L_x_28) ;  /* 0x0000005000848947 */ /* 0x002fea0003800000 */
.L_x_27:
[----:B------:R-:W-:Y:S01]  /*1e10*/  UIADD3 UR12, UR10, 0x24180, URZ ;  /* 0x000241800a0c7890 */ /* 0x000fe2000fffe03f */
[----:B------:R-:W-:Y:S01]  /*1e20*/  WARPGROUP.ARRIVE ;  /* 0x00000000000079c5 */ /* 0x000fe20000000000 */
[----:B------:R-:W-:Y:S02]  /*1e30*/  UISETP.NE.AND UP0, UPT, UR7, URZ, UPT ;  /* 0x0000003f0700728c */ /* 0x000fe4000bf05270 */
[----:B------:R-:W-:Y:S02]  /*1e40*/  USHF.R.U32.HI UR12, URZ, 0x4, UR12 ;  /* 0x000000043f0c7899 */ /* 0x000fe4000801160c */
[----:B------:R-:W-:Y:S02]  /*1e50*/  USEL UR8, UR8, URZ, !UP0 ;  /* 0x0000003f08087287 */ /* 0x000fe4000c000000 */
[----:B------:R-:W-:Y:S02]  /*1e60*/  ULOP3.LUT UR12, UR12, 0x3fff, URZ, 0xc0, !UPT ;  /* 0x00003fff0c0c7892 */ /* 0x000fe4000f8ec03f */
[----:B------:R-:W-:-:S02]  /*1e70*/  UISETP.NE.U32.AND UP0, UPT, UR8, URZ, UPT ;  /* 0x0000003f0800728c */ /* 0x000fc4000bf05070 */
[----:B------:R-:W-:Y:S02]  /*1e80*/  ULOP3.LUT UR7, UR11, 0x10000, URZ, 0xfc, !UPT ;  /* 0x000100000b077892 */ /* 0x000fe4000f8efc3f */
[----:B------:R-:W-:Y:S02]  /*1e90*/  ULOP3.LUT UR8, UR12, 0x10000, URZ, 0xfc, !UPT ;  /* 0x000100000c087892 */ /* 0x000fe4000f8efc3f */
[----:B------:R-:W-:Y:S02]  /*1ea0*/  ULEA UR7, UR18, UR7, 0xa ;  /* 0x0000000712077291 */ /* 0x000fe4000f8e503f */
[----:B------:R-:W-:Y:S01]  /*1eb0*/  ULEA UR8, UR18, UR8, 0x9 ;  /* 0x0000000812087291 */ /* 0x000fe2000f8e483f */
[----:B------:R-:W-:Y:S01]  /*1ec0*/  UMOV UR13, 0x40000040 ;  /* 0x40000040000d7882 */ /* 0x000fe20000000000 */
[----:B------:R-:W-:Y:S01]  /*1ed0*/  UMOV UR15, 0x40000040 ;  /* 0x40000040000f7882 */ /* 0x000fe20000000000 */
[----:B------:R-:W-:Y:S02]  /*1ee0*/  UIADD3 UR6, UR6, 0x4, URZ ;  /* 0x0000000406067890 */ /* 0x000fe4000fffe03f */
[----:B------:R-:W-:-:S02]  /*1ef0*/  UMOV UR12, UR7 ;  /* 0x00000007000c7c82 */ /* 0x000fc40008000000 */
[----:B------:R-:W-:Y:S02]  /*1f00*/  UMOV UR14, UR8 ;  /* 0x00000008000e7c82 */ /* 0x000fe40008000000 */
[----:B------:R-:W-:Y:S01]  /*1f10*/  QGMMA.64x64x32.F32.E4M3.E4M3 R24, gdesc[UR12], R24, UP0 ;  /* 0x00e000000c1879f3 */ /* 0x000fe2000bf00818 */
[----:B------:R-:W-:Y:S02]  /*1f20*/  UIADD3 UR12, UR7, 0x2, URZ ;  /* 0x00000002070c7890 */ /* 0x000fe4000fffe03f */
[----:B------:R-:W-:Y:S01]  /*1f30*/  UIADD3 UR14, UR8, 0x2, URZ ;  /* 0x00000002080e7890 */ /* 0x000fe2000fffe03f */
[----:B------:R-:W-:Y:S01]  /*1f40*/  UMOV UR13, 0x40000040 ;  /* 0x40000040000d7882 */ /* 0x000fe20000000000 */
[----:B------:R-:W-:Y:S01]  /*1f50*/  UMOV UR15, 0x40000040 ;  /* 0x40000040000f7882 */ /* 0x000fe20000000000 */
[----:B------:R-:W-:-:S06]  /*1f60*/  UISETP.NE.AND UP0, UPT, UR6, UR19, UPT ;  /* 0x000000130600728c */ /* 0x000fcc000bf05270 */
        /* <DEDUP_REMOVED lines=8> */
[----:B------:R-:W-:Y:S01]  /*1ff0*/  UMOV UR13, 0x40000040 ;  /* 0x40000040000d7882 */ /* 0x000fe20000000000 */
[----:B------:R-:W-:Y:S01]  /*2000*/  UMOV UR15, 0x40000040 ;  /* 0x40000040000f7882 */ /* 0x000fe20000000000 */
[----:B------:R-:W-:-:S06]  /*2010*/  USEL UR7, URZ, 0x1, UP0 ;  /* 0x000000013f077887 */ /* 0x000fcc0008000000 */
[----:B------:R-:W-:Y:S01]  /*2020*/  ISETP.NE.AND P0, PT, RZ, UR7, PT ;  /* 0x00000007ff007c0c */ /* 0x000fe2000bf05270 */
[----:B------:R-:W-:Y:S03]  /*2030*/  QGMMA.64x64x32.F32.E4M3.E4M3 R24, gdesc[UR12], R24, gsb0 ;  /* 0x00e000000c1879f3 */ /* 0x000fe60008000818 */
[----:B------:R-:W-:-:S09]  /*2040*/  WARPGROUP.DEPBAR.LE gsb0, 0x1 ;  /* 0x00008000000079c5 */ /* 0x000fd20000010100 */
[----:B------:R-:W-:Y:S05]  /*2050*/  @!P0 BRA `(.L_x_29) ;  /* 0x0000000000888947 */ /* 0x000fea0003800000 */
[----:B------:R-:W-:Y:S02]  /*2060*/  WARPGROUP.DEPBAR.LE gsb0, 0x0 ;  /* 0x00008000000079c5 */ /* 0x000fe40000010000 */
[----:B------:R-:W-:-:S01]  /*2070*/  FADD R79, R24, R79 ;  /* 0x0000004f184f7221 */ /* 0x000fc20000000000 */
[----:B------:R-:W-:Y:S01]  /*2080*/  FADD R80, R25, R80 ;  /* 0x0000005019507221 */ /* 0x000fe20000000000 */
        /* <DEDUP_REMOVED lines=30> */
[----:B------:R-:W-:-:S06]  /*2270*/  UMOV UR6, URZ ;  /* 0x0000003f00067c82 */ /* 0x000fcc0008000000 */
.L_x_29:
[----:B------:R-:W-:Y:S05]  /*2280*/  @!P1 BRA `(.L_x_30) ;  /* 0x0000000000049947 */ /* 0x000fea0003800000 */
[----:B------:R-:W-:Y:S01]  /*2290*/  BPT.TRAP 0x1 ;  /* 0x000000040000795c */ /* 0x000fe20000300000 */
.L_x_30:
[----:B------:R-:W-:-:S13]  /*22a0*/  ISETP.NE.AND P0, PT, R6, RZ, PT ;  /* 0x000000ff0600720c */ /* 0x000fda0003f05270 */
[----:B01----:R-:W-:-:S05]  /*22b0*/  @P0 LEA R10, R9, UR10, 0x3 ;  /* 0x0000000a090a0c11 */ /* 0x003fca000f8e18ff */
[----:B------:R-:W-:-:S05]  /*22c0*/  @P0 VIADD R10, R10, 0x48 ;  /* 0x000000480a0a0836 */ /* 0x000fca0000000000 */
[----:B------:R-:W-:-:S04]  /*22d0*/  @P0 PRMT R10, R3, 0x654, R10 ;  /* 0x00000654030a0816 */ /* 0x000fc8000000000a */
[----:B------:R0:W-:Y:S01]  /*22e0*/  @P0 SYNCS.ARRIVE.TRANS64.RED.A1T0 RZ, [R10+URZ], RZ ;  /* 0x000000ff0aff09a7 */ /* 0x0001e2000810043f */
[----:B------:R-:W-:-:S13]  /*22f0*/  ISETP.GT.U32.AND P0, PT, R2, 0x1, PT ;  /* 0x000000010200780c */ /* 0x000fda0003f04070 */
[----:B0-----:R-:W-:Y:S05]  /*2300*/  @P0 BRA `(.L_x_31) ;  /* 0x0000000000040947 */ /* 0x001fea0003800000 */
[----:B------:R-:W-:Y:S01]  /*2310*/  BPT.TRAP 0x1 ;  /* 0x000000040000795c */ /* 0x000fe20000300000 */
.L_x_31:
[----:B------:R-:W-:Y:S01]  /*2320*/  UIADD3 UR18, UR18, 0x1, URZ ;  /* 0x0000000112127890 */ /* 0x000fe2000fffe03f */
[C---:B------:R-:W-:Y:S01]  /*2330*/  ISETP.GT.AND P1, PT, R8.reuse, 0x1, PT ;  /* 0x000000010800780c */ /* 0x040fe20003f24270 */
[----:B------:R-:W-:Y:S02]  /*2340*/  VIADD R9, R9, 0x1 ;  /* 0x0000000109097836 */ /* 0x000fe40000000000 */
[----:B------:R-:W-:Y:S01]  /*2350*/  UISETP.NE.AND UP0, UPT, UR18, 0x9, UPT ;  /* 0x000000091200788c */ /* 0x000fe2000bf05270 */
[----:B------:R-:W-:Y:S02]  /*2360*/  VIADD R8, R8, 0xffffffff ;  /* 0xffffffff08087836 */ /* 0x000fe40000000000 */
[C---:B------:R-:W-:Y:S01]  /*2370*/  ISETP.NE.AND P0, PT, R9.reuse, 0x9, PT ;  /* 0x000000090900780c */ /* 0x040fe20003f05270 */
[----:B------:R-:W-:Y:S02]  /*2380*/  USEL UR8, URZ, 0x1, UP0 ;  /* 0x000000013f087887 */ /* 0x000fe40008000000 */
[----:B------:R-:W-:Y:S01]  /*2390*/  USEL UR18, UR18, URZ, UP0 ;  /* 0x0000003f12127287 */ /* 0x000fe20008000000 */
[----:B------:R-:W-:-:S03]  /*23a0*/  SEL R9, R9, RZ, P0 ;  /* 0x000000ff09097207 */ /* 0x000fc60000000000 */
[----:B------:R-:W-:Y:S01]  /*23b0*/  LOP3.LUT R14, R14, UR8, RZ, 0x3c, !PT ;  /* 0x000000080e0e7c12 */ /* 0x000fe2000f8e3cff */
[----:B------:R-:W-:Y:S01]  /*23c0*/  UMOV UR8, 0x1 ;  /* 0x0000000100087882 */ /* 0x000fe20000000000 */
[----:B------:R-:W-:Y:S06]  /*23d0*/  @P1 BRA `(.L_x_32) ;  /* 0xfffffff800541947 */ /* 0x000fec000383ffff */
.L_x_24:
[----:B------:R-:W-:Y:S01]  /*23e0*/  UISETP.NE.AND UP0, UPT, UR6, URZ, UPT ;  /* 0x0000003f0600728c */ /* 0x000fe2000bf05270 */
[----:B01----:R-:W0:Y:S03]  /*23f0*/  LDC R8, c[0x0][0x28c] ;  /* 0x0000a300ff087b82 */ /* 0x003e260000000800 */
[----:B------:R-:W-:-:S06]  /*2400*/  USEL UR6, URZ, 0x1, !UP0 ;  /* 0x000000013f067887 */ /* 0x000fcc000c000000 */
[----:B------:R-:W-:Y:S02]  /*2410*/  ISETP.NE.AND P0, PT, RZ, UR6, PT ;  /* 0x00000006ff007c0c */ /* 0x000fe4000bf05270 */
[----:B0-----:R-:W-:-:S11]  /*2420*/  ISETP.GE.AND P1, PT, R8, 0x1, PT ;  /* 0x000000010800780c */ /* 0x001fd60003f26270 */
[----:B------:R-:W-:Y:S05]  /*2430*/  @!P0 BRA `(.L_x_33) ;  /* 0x0000000000848947 */ /* 0x000fea0003800000 */
[----:B------:R-:W-:Y:S02]  /*2440*/  WARPGROUP.DEPBAR.LE gsb0, 0x0 ;  /* 0x00008000000079c5 */ /* 0x000fe40000010000 */
[----:B------:R-:W-:Y:S01]  /*2450*/  FADD R79, R24, R79 ;  /* 0x0000004f184f7221 */ /* 0x000fe20000000000 */
        /* <DEDUP_REMOVED lines=30> */
[----:B------:R-:W-:-:S07]  /*2640*/  FADD R16, R16, R55 ;  /* 0x0000003710107221 */ /* 0x000fce0000000000 */
.L_x_33:
[----:B------:R-:W-:Y:S02]  /*2650*/  WARPGROUP.DEPBAR.LE gsb0, 0x0 ;  /* 0x00008000000079c5 */ /* 0x000fe40000010000 */
[----:B------:R-:W-:Y:S05]  /*2660*/  @!P1 BRA `(.L_x_34) ;  /* 0x0000000000549947 */ /* 0x000fea0003800000 */
[----:B------:R-:W-:-:S13]  /*2670*/  ISETP.NE.AND P0, PT, R81, 0x3, PT ;  /* 0x000000035100780c */ /* 0x000fda0003f05270 */
[----:B------:R-:W-:Y:S05]  /*2680*/  @!P0 BRA `(.L_x_35) ;  /* 0x0000000000048947 */ /* 0x000fea0003800000 */
[----:B------:R-:W-:Y:S01]  /*2690*/  BPT.TRAP 0x1 ;  /* 0x000000040000795c */ /* 0x000fe20000300000 */
.L_x_35:
[----:B------:R-:W-:Y:S01]  /*26a0*/  ISETP.NE.AND P0, PT, R6, RZ, PT ;  /* 0x000000ff0600720c */ /* 0x000fe20003f05270 */
[----:B------:R-:W-:Y:S01]  /*26b0*/  BSSY B0, `(.L_x_36) ;  /* 0x000000e000007945 */ /* 0x000fe20003800000 */
[----:B------:R-:W-:-:S11]  /*26c0*/  ISETP.GT.U32.AND P1, PT, R2, 0x1, PT ;  /* 0x000000010200780c */ /* 0x000fd60003f24070 */
[----:B------:R-:W-:Y:S05]  /*26d0*/  @!P0 BRA `(.L_x_37) ;  /* 0x00000000002c8947 */ /* 0x000fea0003800000 */
[----:B------:R-:W-:-:S04]  /*26e0*/  UISETP.LT.AND UP0, UPT, UR9, 0x1, UPT ;  /* 0x000000010900788c */ /* 0x000fc8000bf01270 */
[----:B------:R-:W-:-:S04]  /*26f0*/  USEL UR8, UR9, 0x1, UP0 ;  /* 0x0000000109087887 */ /* 0x000fc80008000000 */
[----:B------:R-:W-:-:S04]  /*2700*/  UIADD3 UR8, UR5, UR9, -UR8 ;  /* 0x0000000905087290 */ /* 0x000fc8000fffe808 */
[----:B------:R-:W-:-:S04]  /*2710*/  UIMAD.WIDE.U32 UR6, UR8, 0x38e38e39, URZ ;  /* 0x38e38e39080678a5 */ /* 0x000fc8000f8e003f */
[----:B------:R-:W-:-:S04]  /*2720*/  USHF.R.U32.HI UR6, URZ, 0x1, UR7 ;  /* 0x000000013f067899 */ /* 0x000fc80008011607 */
[----:B------:R-:W-:-:S04]  /*2730*/  UIMAD UR8, UR6, -0x9, UR8 ;  /* 0xfffffff7060878a4 */ /* 0x000fc8000f8e0208 */
[----:B------:R-:W-:-:S04]  /*2740*/  ULEA UR8, UR8, UR10, 0x3 ;  /* 0x0000000a08087291 */ /* 0x000fc8000f8e183f */
[----:B------:R-:W-:-:S06]  /*2750*/  UIADD3 UR8, UR8, 0x48, URZ ;  /* 0x0000004808087890 */ /* 0x000fcc000fffe03f */
[----:B------:R-:W-:-:S05]  /*2760*/  IMAD.U32 R8, RZ, RZ, UR8 ;  /* 0x00000008ff087e24 */ /* 0x000fca000f8e00ff */
[----:B------:R-:W-:-:S04]  /*2770*/  PRMT R8, R3, 0x654, R8 ;  /* 0x0000065403087816 */ /* 0x000fc80000000008 */
[----:B------:R0:W-:Y:S03]  /*2780*/  SYNCS.ARRIVE.TRANS64.RED.A1T0 RZ, [R8+URZ], RZ ;  /* 0x000000ff08ff79a7 */ /* 0x0001e6000810043f */
.L_x_37:
[----:B------:R-:W-:Y:S05]  /*2790*/  BSYNC B0 ;  /* 0x0000000000007941 */ /* 0x000fea0003800000 */
.L_x_36:
[----:B------:R-:W-:Y:S05]  /*27a0*/  @P1 BRA `(.L_x_34) ;  /* 0x0000000000041947 */ /* 0x000fea0003800000 */
[----:B------:R-:W-:Y:S01]  /*27b0*/  BPT.TRAP 0x1 ;  /* 0x000000040000795c */ /* 0x000fe20000300000 */
.L_x_34:
[----:B------:R-:W1:Y:S01]  /*27c0*/  LDC R24, c[0x0][0x288] ;  /* 0x0000a200ff187b82 */ /* 0x000e620000000800 */
[C---:B------:R-:W-:Y:S01]  /*27d0*/  LOP3.LUT R14, R0.reuse, 0x3, RZ, 0xc0, !PT ;  /* 0x00000003000e7812 */ /* 0x040fe200078ec0ff */
[----:B------:R-:W-:Y:S01]  /*27e0*/  IMAD.SHL.U32 R25, R15, 0x40, RZ ;  /* 0x000000400f197824 */ /* 0x000fe200078e00ff */
[--C-:B0-----:R-:W-:Y:S01]  /*27f0*/  SHF.R.U32.HI R8, RZ, 0x2, R0.reuse ;  /* 0x00000002ff087819 */ /* 0x101fe20000011600 */
[----:B------:R-:W-:Y:S01]  /*2800*/  UIADD3 UR5, UR9, UR5, URZ ;  /* 0x0000000509057290 */ /* 0x000fe2000fffe03f */
[----:B------:R-:W-:Y:S01]  /*2810*/  LOP3.LUT R10, R0, 0x60, RZ, 0xc0, !PT ;  /* 0x00000060000a7812 */ /* 0x000fe200078ec0ff */
[----:B------:R-:W-:Y:S01]  /*2820*/  ULDC UR12, c[0x0][0x284] ;  /* 0x0000a100000c7ab9 */ /* 0x000fe20000000800 */
[----:B------:R-:W-:Y:S01]  /*2830*/  SHF.R.U32.HI R11, RZ, 0x7, R0 ;  /* 0x00000007ff0b7819 */ /* 0x000fe20000011600 */
[----:B------:R-:W-:Y:S01]  /*2840*/  UISETP.GT.U32.AND UP0, UPT, UR5, 0x8, UPT ;  /* 0x000000080500788c */ /* 0x000fe2000bf04070 */
[----:B------:R-:W-:Y:S01]  /*2850*/  LOP3.LUT R9, R8, 0x7, RZ, 0xc0, !PT ;  /* 0x0000000708097812 */ /* 0x000fe200078ec0ff */
[----:B------:R-:W-:Y:S01]  /*2860*/  UISETP.GE.U32.AND UP1, UPT, UR9, 0x9, UPT ;  /* 0x000000090900788c */ /* 0x000fe2000bf26070 */
[----:B------:R-:W-:Y:S01]  /*2870*/  SHF.R.U32.HI R10, RZ, 0x1, R10 ;  /* 0x00000001ff0a7819 */ /* 0x000fe2000001160a */
[----:B------:R-:W-:Y:S01]  /*2880*/  UISETP.LT.U32.AND UP0, UPT, UR9, 0x9, UP0 ;  /* 0x000000090900788c */ /* 0x000fe20008701070 */
[----:B------:R-:W-:Y:S01]  /*2890*/  LOP3.LUT R8, R11, 0x1, RZ, 0xc0, !PT ;  /* 0x000000010b087812 */ /* 0x000fe200078ec0ff */
[----:B------:R-:W-:Y:S01]  /*28a0*/  ULDC.64 UR10, c[0x0][0x5d0] ;  /* 0x00017400000a7ab9 */ /* 0x000fe20000000a00 */
[----:B------:R-:W-:Y:S01]  /*28b0*/  IADD3 R27, RZ, -R10, -R9 ;  /* 0x8000000aff1b7210 */ /* 0x000fe20007ffe809 */
[----:B------:R-:W-:Y:S01]  /*28c0*/  UIMAD.WIDE.U32 UR6, UR5, 0x38e38e39, URZ ;  /* 0x38e38e39050678a5 */ /* 0x000fe2000f8e003f */
[----:B------:R-:W-:Y:S01]  /*28d0*/  SHF.R.S32.HI R32, RZ, 0x1f, R73 ;  /* 0x0000001fff207819 */ /* 0x000fe20000011449 */
[----:B------:R-:W-:Y:S01]  /*28e0*/  USEL UR8, URZ, 0x1, !UP0 ;  /* 0x000000013f087887 */ /* 0x000fe2000c000000 */
[C---:B------:R-:W-:Y:S01]  /*28f0*/  IMAD.SHL.U32 R26, R8.reuse, 0x40, RZ ;  /* 0x00000040081a7824 */ /* 0x040fe200078e00ff */
[----:B------:R-:W-:Y:S01]  /*2900*/  USHF.R.U32.HI UR6, URZ, 0x1, UR7 ;  /* 0x000000013f067899 */ /* 0x000fe20008011607 */
[----:B------:R-:W-:Y:S01]  /*2910*/  IMAD R27, R8, -0x40, R27 ;  /* 0xffffffc0081b7824 */ /* 0x000fe200078e021b */
[----:B------:R-:W-:Y:S01]  /*2920*/  ULOP3.LUT UR4, UR4, UR8, URZ, 0x3c, !UPT ;  /* 0x0000000804047292 */ /* 0x000fe2000f8e3c3f */
[----:B------:R-:W-:Y:S01]  /*2930*/  IMAD R8, R32, UR10, RZ ;  /* 0x0000000a20087c24 */ /* 0x000fe2000f8e02ff */
[----:B-1----:R-:W-:Y:S01]  /*2940*/  ISETP.GE.AND P0, PT, R25, R24, PT ;  /* 0x000000181900720c */ /* 0x002fe20003f06270 */
[----:B------:R-:W-:Y:S01]  /*2950*/  IMAD R28, R14, -0x2, R24 ;  /* 0xfffffffe0e1c7824 */ /* 0x000fe200078e0218 */
[----:B------:R-:W-:Y:S01]  /*2960*/  LOP3.LUT R11, R26, 0x40, R9, 0xe2, !PT ;  /* 0x000000401a0b7812 */ /* 0x000fe200078ee209 */
[C---:B------:R-:W-:Y:S01]  /*2970*/  IMAD.SHL.U32 R24, R71.reuse, 0x80, RZ ;  /* 0x0000008047187824 */ /* 0x040fe200078e00ff */
[----:B------:R-:W-:Y:S01]  /*2980*/  UIMAD UR5, UR6, -0x9, UR5 ;  /* 0xfffffff7060578a4 */ /* 0x000fe2000f8e0205 */
[----:B------:R-:W-:Y:S01]  /*2990*/  IMAD.SHL.U32 R14, R0, 0x2, RZ ;  /* 0x00000002000e7824 */ /* 0x000fe200078e00ff */
[----:B------:R-:W-:Y:S01]  /*29a0*/  @UP1 ULOP3.LUT UR4, UR4, 0x1, UR6, 0x78, !UPT ;  /* 0x0000000104041892 */ /* 0x000fe2000f8e7806 */
[----:B------:R-:W-:Y:S01]  /*29b0*/  IMAD.WIDE R30, R71, 0x80, RZ ;  /* 0x00000080471e7825 */ /* 0x000fe200078e02ff */
[----:B------:R-:W-:-:S02]  /*29c0*/  ISETP.GE.OR P0, PT, R24, UR12, P0 ;  /* 0x0000000c18007c0c */ /* 0x000fc40008706670 */
[----:B------:R-:W-:Y:S01]  /*29d0*/  LOP3.LUT R14, R25, 0x6, R14, 0xf8, !PT ;  /* 0x00000006190e7812 */ /* 0x000fe200078ef80e */
[C---:B------:R-:W-:Y:S01]  /*29e0*/  IMAD R29, R73.reuse, UR11, R8 ;  /* 0x0000000b491d7c24 */ /* 0x040fe2000f8e0208 */
[----:B------:R-:W-:Y:S01]  /*29f0*/  IADD3 R27, -R24, UR12, R27 ;  /* 0x0000000c181b7c10 */ /* 0x000fe2000fffe11b */
[----:B------:R-:W-:Y:S01]  /*2a00*/  IMAD.IADD R28, R28, 0x1, -R25 ;  /* 0x000000011c1c7824 */ /* 0x000fe200078e0a19 */
[----:B------:R-:W-:Y:S01]  /*2a10*/  SHF.R.S32.HI R15, RZ, 0x1f, R14 ;  /* 0x0000001fff0f7819 */ /* 0x000fe2000001140e */
[----:B------:R-:W-:Y:S01]  /*2a20*/  IMAD.MOV.U32 R26, RZ, RZ, -0x1 ;  /* 0xffffffffff1a7424 */ /* 0x000fe200078e00ff */
[----:B------:R-:W-:Y:S01]  /*2a30*/  LOP3.LUT R33, R30, R11, R10, 0xfe, !PT ;  /* 0x0000000b1e217212 */ /* 0x000fe200078efe0a */
[----:B------:R-:W-:-:S04]  /*2a40*/  IMAD.WIDE.U32 R8, R73, UR10, R14 ;  /* 0x0000000a49087c25 */ /* 0x000fc8000f8e000e */
[----:B------:R-:W-:Y:S01]  /*2a50*/  IMAD.IADD R9, R9, 0x1, R29 ;  /* 0x0000000109097824 */ /* 0x000fe200078e021d */
[----:B------:R-:W-:Y:S06]  /*2a60*/  @P0 BRA `(.L_x_38) ;  /* 0x0000002400940947 */ /* 0x000fec0003800000 */
[----:B------:R-:W0:Y:S01]  /*2a70*/  LDC.64 R24, c[0x0][0x5c8] ;  /* 0x00017200ff187b82 */ /* 0x000e220000000a00 */
[----:B------:R-:W-:Y:S01]  /*2a80*/  ULDC.64 UR6, c[0x0][0x5c0] ;  /* 0x0001700000067ab9 */ /* 0x000fe20000000a00 */
[----:B------:R-:W-:Y:S01]  /*2a90*/  BSSY B0, `(.L_x_38) ;  /* 0x0000262000007945 */ /* 0x000fe20003800000 */
[-C--:B0-----:R-:W-:Y:S02]  /*2aa0*/  IMAD R10, R31, R24.reuse, RZ ;  /* 0x000000181f0a7224 */ /* 0x081fe400078e02ff */
[----:B------:R-:W-:-:S04]  /*2ab0*/  IMAD.WIDE.U32 R8, R33, R24, R8 ;  /* 0x0000001821087225 */ /* 0x000fc800078e0008 */
[----:B------:R-:W-:Y:S01]  /*2ac0*/  IMAD R11, R33, R25, R10 ;  /* 0x00000019210b7224 */ /* 0x000fe200078e020a */
[----:B------:R-:W-:Y:S02]  /*2ad0*/  LEA R10, P0, R24, R8, 0x3 ;  /* 0x00000008180a7211 */ /* 0x000fe400078018ff */
[----:B------:R-:W-:Y:S01]  /*2ae0*/  IADD3 R8, P1, R8, UR6, RZ ;  /* 0x0000000608087c10 */ /* 0x000fe2000ff3e0ff */
[----:B------:R-:W-:Y:S01]  /*2af0*/  IMAD.IADD R9, R9, 0x1, R11 ;  /* 0x0000000109097824 */ /* 0x000fe200078e020b */
[----:B------:R-:W-:-:S04]  /*2b00*/  IADD3 R10, P2, R10, UR6, RZ ;  /* 0x000000060a0a7c10 */ /* 0x000fc8000ff5e0ff */
[----:B------:R-:W-:Y:S02]  /*2b10*/  LEA.HI.X R11, R24, R9, R25, 0x3, P0 ;  /* 0x00000009180b7211 */ /* 0x000fe400000f1c19 */
[----:B----45:R-:W-:Y:S02]  /*2b20*/  FSETP.NEU.AND P0, PT, R12, RZ, PT ;  /* 0x000000ff0c00720b */ /* 0x030fe40003f0d000 */
[----:B------:R-:W-:Y:S02]  /*2b30*/  IADD3.X R9, R9, UR7, RZ, P1, !PT ;  /* 0x0000000709097c10 */ /* 0x000fe40008ffe4ff */
[----:B------:R-:W-:-:S09]  /*2b40*/  IADD3.X R11, R11, UR7, RZ, P2, !PT ;  /* 0x000000070b0b7c10 */ /* 0x000fd200097fe4ff */
[----:B------:R-:W-:Y:S05]  /*2b50*/  @!P0 BRA `(.L_x_39) ;  /* 0x0000001c00148947 */ /* 0x000fea0003800000 */
[----:B------:R-:W-:Y:S01]  /*2b60*/  ULDC.64 UR6, c[0x0][0x5b8] ;  /* 0x00016e0000067ab9 */ /* 0x000fe20000000a00 */
[----:B------:R-:W-:Y:S01]  /*2b70*/  ISETP.GE.AND P0, PT, R28, 0x1, PT ;  /* 0x000000011c00780c */ /* 0x000fe20003f06270 */
[----:B------:R-:W-:Y:S01]  /*2b80*/  IMAD R32, R32, UR6, RZ ;  /* 0x0000000620207c24 */ /* 0x000fe2000f8e02ff */
[----:B------:R-:W-:Y:S01]  /*2b90*/  ULDC.64 UR10, c[0x0][0x5a8] ;  /* 0x00016a00000a7ab9 */ /* 0x000fe20000000a00 */
[----:B------:R-:W-:Y:S01]  /*2ba0*/  IMAD.WIDE.U32 R24, R73, UR6, R14 ;  /* 0x0000000649187c25 */ /* 0x000fe2000f8e000e */
[----:B------:R-:W-:Y:S01]  /*2bb0*/  ISETP.LT.OR P3, PT, R27, 0x1, !P0 ;  /* 0x000000011b00780c */ /* 0x000fe20004761670 */
[----:B------:R-:W-:Y:S02]  /*2bc0*/  BSSY B1, `(.L_x_40) ;  /* 0x000000c000017945 */ /* 0x000fe40003800000 */
[----:B------:R-:W-:Y:S01]  /*2bd0*/  IMAD R73, R73, UR7, R32 ;  /* 0x0000000749497c24 */ /* 0x000fe2000f8e0220 */
[----:B------:R-:W-:Y:S02]  /*2be0*/  ULDC.64 UR6, c[0x0][0x5b0] ;  /* 0x00016c0000067ab9 */ /* 0x000fe40000000a00 */
[----:B------:R-:W-:-:S02]  /*2bf0*/  IMAD R29, R31, UR6, RZ ;  /* 0x000000061f1d7c24 */ /* 0x000fc4000f8e02ff */
[----:B------:R-:W-:Y:S02]  /*2c00*/  IMAD.IADD R25, R25, 0x1, R73 ;  /* 0x0000000119197824 */ /* 0x000fe400078e0249 */
[C---:B------:R-:W-:Y:S02]  /*2c10*/  IMAD R29, R33.reuse, UR7, R29 ;  /* 0x00000007211d7c24 */ /* 0x040fe4000f8e021d */
[----:B------:R-:W-:-:S03]  /*2c20*/  IMAD.WIDE.U32 R14, R33, UR6, R24 ;  /* 0x00000006210e7c25 */ /* 0x000fc6000f8e0018 */
[----:B------:R-:W-:-:S04]  /*2c30*/  IADD3 R14, P1, R14, UR10, RZ ;  /* 0x0000000a0e0e7c10 */ /* 0x000fc8000ff3e0ff */
[--C-:B------:R-:W-:Y:S02]  /*2c40*/  IADD3.X R15, R15, UR11, R29.reuse, P1, !PT ;  /* 0x0000000b0f0f7c10 */ /* 0x100fe40008ffe41d */
[----:B------:R-:W-:Y:S01]  /*2c50*/  PRMT R29, RZ, 0x7610, R29 ;  /* 0x00007610ff1d7816 */ /* 0x000fe2000000001d */
[----:B------:R-:W-:Y:S06]  /*2c60*/  @P3 BRA `(.L_x_41) ;  /* 0x0000000000043947 */ /* 0x000fec0003800000 */
[----:B------:R0:W5:Y:S02]  /*2c70*/  LDG.E.U8 R29, desc[UR16][R14.64] ;  /* 0x000000100e1d7981 */ /* 0x000164000c1e1100 */
.L_x_41:
[----:B------:R-:W-:Y:S05]  /*2c80*/  BSYNC B1 ;  /* 0x0000000000017941 */ /* 0x000fea0003800000 */
.L_x_40:
[----:B-----5:R-:W-:Y:S01]  /*2c90*/  LOP3.LUT R29, R29, 0xff, RZ, 0xc0, !PT ;  /* 0x000000ff1d1d7812 */ /* 0x020fe200078ec0ff */
[----:B------:R-:W-:Y:S01]  /*2ca0*/  BSSY B1, `(.L_x_42) ;  /* 0x000000c000017945 */ /* 0x000fe20003800000 */
[----:B------:R-:W-:Y:S02]  /*2cb0*/  ISETP.GE.AND P1, PT, R28, 0x2, PT ;  /* 0x000000021c00780c */ /* 0x000fe40003f26270 */
[----:B------:R-:W-:Y:S02]  /*2cc0*/  F2FP.F16.E4M3.UNPACK_B R29, R29 ;  /* 0x0000001dff1d723e */ /* 0x000fe400020006ff */
[----:B------:R-:W-:-:S03]  /*2cd0*/  ISETP.LT.OR P2, PT, R27, 0x1, !P1 ;  /* 0x000000011b00780c */ /* 0x000fc60004f41670 */
[----:B------:R-:W-:-:S05]  /*2ce0*/  HADD2.F32 R29, -RZ, R29.H0_H0 ;  /* 0x2000001dff1d7230 */ /* 0x000fca0000004100 */
[----:B------:R-:W-:Y:S01]  /*2cf0*/  FMUL R32, R29, R12 ;  /* 0x0000000c1d207220 */ /* 0x000fe20000400000 */
[----:B------:R-:W-:-:S03]  /*2d00*/  PRMT R29, RZ, 0x7610, R29 ;  /* 0x00007610ff1d7816 */ /* 0x000fc6000000001d */
[----:B--2---:R-:W-:-:S05]  /*2d10*/  FFMA R32, R79, R7, R32 ;  /* 0x000000074f207223 */ /* 0x004fca0000000020 */
[----:B------:R-:W-:-:S05]  /*2d20*/  F2FP.SATFINITE.E4M3.F32.PACK_AB_MERGE_C R35, RZ, R32, RZ ;  /* 0x00000020ff23723e */ /* 0x000fca00048070ff */
[----:B------:R1:W-:Y:S01]  /*2d30*/  @!P3 STG.E.U8 desc[UR16][R8.64], R35 ;  /* 0x000000230800b986 */ /* 0x0003e2000c101110 */
[----:B------:R-:W-:Y:S05]  /*2d40*/  @P2 BRA `(.L_x_43) ;  /* 0x0000000000042947 */ /* 0x000fea0003800000 */
[----:B------:R2:W5:Y:S02]  /*2d50*/  LDG.E.U8 R29, desc[UR16][R14.64+0x1] ;  /* 0x000001100e1d7981 */ /* 0x000564000c1e1100 */
.L_x_43:
[----:B------:R-:W-:Y:S05]  /*2d60*/  BSYNC B1 ;  /* 0x0000000000017941 */ /* 0x000fea0003800000 */
.L_x_42:
[----:B-----5:R-:W-:Y:S01]  /*2d70*/  LOP3.LUT R29, R29, 0xff, RZ, 0xc0, !PT ;  /* 0x000000ff1d1d7812 */ /* 0x020fe200078ec0ff */
[----:B------:R-:W-:Y:S01]  /*2d80*/  BSSY B1, `(.L_x_44) ;  /* 0x0000012000017945 */ /* 0x000fe20003800000 */
[----:B------:R-:W-:Y:S02]  /*2d90*/  IADD3 R33, P3, R33, 0x8, RZ ;  /* 0x0000000821217810 */ /* 0x000fe40007f7e0ff */
[----:B------:R-:W-:Y:S02]  /*2da0*/  F2FP.F16.E4M3.UNPACK_B R29, R29 ;  /* 0x0000001dff1d723e */ /* 0x000fe400020006ff */
[----:B------:R-:W-:Y:S01]  /*2db0*/  ISETP.LT.OR P0, PT, R27, 0x9, !P0 ;  /* 0x000000091b00780c */ /* 0x000fe20004701670 */
[----:B------:R-:W-:Y:S02]  /*2dc0*/  IMAD.X R30, RZ, RZ, R31, P3 ;  /* 0x000000ffff1e7224 */ /* 0x000fe400018e061f */
[----:B------:R-:W-:Y:S02]  /*2dd0*/  HADD2.F32 R29, -RZ, R29.H0_H0 ;  /* 0x2000001dff1d7230 */ /* 0x000fe40000004100 */
[----:B------:R-:W-:-:S02]  /*2de0*/  IMAD R30, R30, UR6, RZ ;  /* 0x000000061e1e7c24 */ /* 0x000fc4000f8e02ff */
[----:B------:R-:W-:-:S04]  /*2df0*/  IMAD.WIDE.U32 R24, R33, UR6, R24 ;  /* 0x0000000621187c25 */ /* 0x000fc8000f8e0018 */
[----:B------:R-:W-:Y:S01]  /*2e00*/  FMUL R29, R29, R12 ;  /* 0x0000000c1d1d7220 */ /* 0x000fe20000400000 */
[----:B------:R-:W-:-:S03]  /*2e10*/  IMAD R33, R33, UR7, R30 ;  /* 0x0000000721217c24 */ /* 0x000fc6000f8e021e */
[----:B------:R-:W-:Y:S01]  /*2e20*/  FFMA R29, R80, R7, R29 ;  /* 0x00000007501d7223 */ /* 0x000fe2000000001d */
[----:B------:R-:W-:-:S04]  /*2e30*/  IADD3 R24, P3, R24, UR10, RZ ;  /* 0x0000000a18187c10 */ /* 0x000fc8000ff7e0ff */
[----:B------:R-:W-:Y:S02]  /*2e40*/  F2FP.SATFINITE.E4M3.F32.PACK_AB_MERGE_C R31, RZ, R29, RZ ;  /* 0x0000001dff1f723e */ /* 0x000fe400048070ff */
[----:B------:R-:W-:Y:S02]  /*2e50*/  IADD3.X R25, R25, UR11, R33, P3, !PT ;  /* 0x0000000b19197c10 */ /* 0x000fe40009ffe421 */
[----:B------:R-:W-:Y:S01]  /*2e60*/  PRMT R29, RZ, 0x7610, R29 ;  /* 0x00007610ff1d7816 */ /* 0x000fe2000000001d */
[----:B------:R3:W-:Y:S01]  /*2e70*/  @!P2 STG.E.U8 desc[UR16][R8.64+0x1], R31 ;  /* 0x0000011f0800a986 */ /* 0x0007e2000c101110 */
[----:B------:R-:W-:Y:S05]  /*2e80*/  @P0 BRA `(.L_x_45) ;  /* 0x0000000000040947 */ /* 0x000fea0003800000 */
[----:B------:R4:W5:Y:S02]  /*2e90*/  LDG.E.U8 R29, desc[UR16][R24.64] ;  /* 0x00000010181d7981 */ /* 0x000964000c1e1100 */
.L_x_45:
[----:B------:R-:W-:Y:S05]  /*2ea0*/  BSYNC B1 ;  /* 0x0000000000017941 */ /* 0x000fea0003800000 */
.L_x_44:
[----:B-----5:R-:W-:Y:S01]  /*2eb0*/  LOP3.LUT R29, R29, 0xff, RZ, 0xc0, !PT ;  /* 0x000000ff1d1d7812 */ /* 0x020fe200078ec0ff */
[----:B------:R-:W-:Y:S01]  /*2ec0*/  BSSY B1, `(.L_x_46) ;  /* 0x000000b000017945 */ /* 0x000fe20003800000 */
[----:B------:R-:W-:Y:S02]  /*2ed0*/  ISETP.LT.OR P1, PT, R27, 0x9, !P1 ;  /* 0x000000091b00780c */ /* 0x000fe40004f21670 */
[----:B------:R-:W-:-:S05]  /*2ee0*/  F2FP.F16.E4M3.UNPACK_B R29, R29 ;  /* 0x0000001dff1d723e */ /* 0x000fca00020006ff */
[----:B------:R-:W-:-:S05]  /*2ef0*/  HADD2.F32 R29, -RZ, R29.H0_H0 ;  /* 0x2000001dff1d7230 */ /* 0x000fca0000004100 */
[----:B------:R-:W-:Y:S01]  /*2f00*/  FMUL R30, R29, R12 ;  /* 0x0000000c1d1e7220 */ /* 0x000fe20000400000 */
[----:B------:R-:W-:-:S03]  /*2f10*/  PRMT R29, RZ, 0x7610, R29 ;  /* 0x00007610ff1d7816 */ /* 0x000fc6000000001d */
[----:B------:R-:W-:-:S05]  /*2f20*/  FFMA R30, R77, R7, R30 ;  /* 0x000000074d1e7223 */ /* 0x000fca000000001e */
[----:B---3--:R-:W-:-:S05]  /*2f30*/  F2FP.SATFINITE.E4M3.F32.PACK_AB_MERGE_C R31, RZ, R30, RZ ;  /* 0x0000001eff1f723e */ /* 0x008fca00048070ff */
[----:B------:R3:W-:Y:S01]  /*2f40*/  @!P0 STG.E.U8 desc[UR16][R10.64], R31 ;  /* 0x0000001f0a008986 */ /* 0x0007e2000c101110 */
[----:B------:R-:W-:Y:S05]  /*2f50*/  @P1 BRA `(.L_x_47) ;  /* 0x0000000000041947 */ /* 0x000fea0003800000 */
[----:B------:R0:W5:Y:S02]  /*2f60*/  LDG.E.U8 R29, desc[UR16][R24.64+0x1] ;  /* 0x00000110181d7981 */ /* 0x000164000c1e1100 */
.L_x_47:
[----:B------:R-:W-:Y:S05]  /*2f70*/  BSYNC B1 ;  /* 0x0000000000017941 */ /* 0x000fea0003800000 */
.L_x_46:
[----:B-----5:R-:W-:Y:S01]  /*2f80*/  LOP3.LUT R29, R29, 0xff, RZ, 0xc0, !PT ;  /* 0x000000ff1d1d7812 */ /* 0x020fe200078ec0ff */
[----:B------:R-:W-:Y:S01]  /*2f90*/  BSSY B1, `(.L_x_48) ;  /* 0x000000c000017945 */ /* 0x000fe20003800000 */
[----:B------:R-:W-:Y:S02]  /*2fa0*/  ISETP.GE.AND P0, PT, R28, 0x9, PT ;  /* 0x000000091c00780c */ /* 0x000fe40003f06270 */
[----:B------:R-:W-:Y:S02]  /*2fb0*/  F2FP.F16.E4M3.UNPACK_B R29, R29 ;  /* 0x0000001dff1d723e */ /* 0x000fe400020006ff */
[----:B------:R-:W-:-:S03]  /*2fc0*/  ISETP.LT.OR P2, PT, R27, 0x1, !P0 ;  /* 0x000000011b00780c */ /* 0x000fc60004741670 */
[----:B------:R-:W-:-:S05]  /*2fd0*/  HADD2.F32 R29, -RZ, R29.H0_H0 ;  /* 0x2000001dff1d7230 */ /* 0x000fca0000004100 */
[----:B------:R-:W-:-:S04]  /*2fe0*/  FMUL R29, R29, R12 ;  /* 0x0000000c1d1d7220 */ /* 0x000fc80000400000 */
[----:B------:R-:W-:-:S05]  /*2ff0*/  FFMA R29, R78, R7, R29 ;  /* 0x000000074e1d7223 */ /* 0x000fca000000001d */
[----:B---3--:R-:W-:Y:S02]  /*3000*/  F2FP.SATFINITE.E4M3.F32.PACK_AB_MERGE_C R31, RZ, R29, RZ ;  /* 0x0000001dff1f723e */ /* 0x008fe400048070ff */
[----:B------:R-:W-:-:S03]  /*3010*/  PRMT R29, RZ, 0x7610, R29 ;  /* 0x00007610ff1d7816 */ /* 0x000fc6000000001d */
[----:B------:R3:W-:Y:S01]  /*3020*/  @!P1 STG.E.U8 desc[UR16][R10.64+0x1], R31 ;  /* 0x0000011f0a009986 */ /* 0x0007e2000c101110 */
[----:B------:R-:W-:Y:S05]  /*3030*/  @P2 BRA `(.L_x_49) ;  /* 0x0000000000042947 */ /* 0x000fea0003800000 */
[----:B------:R0:W5:Y:S02]  /*3040*/  LDG.E.U8 R29, desc[UR16][R14.64+0x8] ;  /* 0x000008100e1d7981 */ /* 0x000164000c1e1100 */
.L_x_49:
[----:B------:R-:W-:Y:S05]  /*3050*/  BSYNC B1 ;  /* 0x0000000000017941 */ /* 0x000fea0003800000 */
.L_x_48:
        /* <DEDUP_REMOVED lines=13> */
.L_x_51:
[----:B------:R-:W-:Y:S05]  /*3130*/  BSYNC B1 ;  /* 0x0000000000017941 */ /* 0x000fea0003800000 */
.L_x_50:
[----:B-----5:R-:W-:Y:S01]  /*3140*/  LOP3.LUT R29, R29, 0xff, RZ, 0xc0, !PT ;  /* 0x000000ff1d1d7812 */ /* 0x020fe200078ec0ff */
[----:B------:R-:W-:Y:S01]  /*3150*/  BSSY B1, `(.L_x_52) ;  /* 0x000000b000017945 */ /* 0x000fe20003800000 */
[----:B------:R-:W-:Y:S02]  /*3160*/  ISETP.LT.OR P0, PT, R27, 0x9, !P0 ;  /* 0x000000091b00780c */ /* 0x000fe40004701670 */
[----:B------:R-:W-:-:S05]  /*3170*/  F2FP.F16.E4M3.UNPACK_B R29, R29 ;  /* 0x0000001dff1d723e */ /* 0x000fca00020006ff */
        /* <DEDUP_REMOVED lines=8> */
.L_x_53:
[----:B------:R-:W-:Y:S05]  /*3200*/  BSYNC B1 ;  /* 0x0000000000017941 */ /* 0x000fea0003800000 */
.L_x_52:
        /* <DEDUP_REMOVED lines=12> */
.L_x_55:
[----:B------:R-:W-:Y:S05]  /*32d0*/  BSYNC B1 ;  /* 0x0000000000017941 */ /* 0x000fea0003800000 */
.L_x_54:
        /* <DEDUP_REMOVED lines=13> */
.L_x_57:
[----:B------:R-:W-:Y:S05]  /*33b0*/  BSYNC B1 ;  /* 0x0000000000017941 */ /* 0x000fea0003800000 */
.L_x_56:
        /* <DEDUP_REMOVED lines=13> */
.L_x_59:
[----:B------:R-:W-:Y:S05]  /*3490*/  BSYNC B1 ;  /* 0x0000000000017941 */ /* 0x000fea0003800000 */
.L_x_58:
        /* <DEDUP_REMOVED lines=12> */
.L_x_61:
[----:B------:R-:W-:Y:S05]  /*3560*/  BSYNC B1 ;  /* 0x0000000000017941 */ /* 0x000fea0003800000 */
.L_x_60:
        /* <DEDUP_REMOVED lines=12> */
.L_x_63:
[----:B------:R-:W-:Y:S05]  /*3630*/  BSYNC B1 ;  /* 0x0000000000017941 */ /* 0x000fea0003800000 */
.L_x_62:
        /* <DEDUP_REMOVED lines=13> */
.L_x_65:
[----:B------:R-:W-:Y:S05]  /*3710*/  BSYNC B1 ;  /* 0x0000000000017941 */ /* 0x000fea0003800000 */
.L_x_64:
        /* <DEDUP_REMOVED lines=13> */
.L_x_67:
[----:B------:R-:W-:Y:S05]  /*37f0*/  BSYNC B1 ;  /* 0x0000000000017941 */ /* 0x000fea0003800000 */
.L_x_66:
        /* <DEDUP_REMOVED lines=12> */
.L_x_69:
[----:B------:R-:W-:Y:S05]  /*38c0*/  BSYNC B1 ;  /* 0x0000000000017941 */ /* 0x000fea0003800000 */
.L_x_68:
        /* <DEDUP_REMOVED lines=12> */
.L_x_71:
[----:B------:R-:W-:Y:S05]  /*3990*/  BSYNC B1 ;  /* 0x0000000000017941 */ /* 0x000fea0003800000 */
.L_x_70:
        /* <DEDUP_REMOVED lines=13> */
.L_x_73:
[----:B------:R-:W-:Y:S05]  /*3a70*/  BSYNC B1 ;  /* 0x0000000000017941 */ /* 0x000fea0003800000 */
.L_x_72:
        /* <DEDUP_REMOVED lines=13> */
.L_x_75:
[----:B------:R-:W-:Y:S05]  /*3b50*/  BSYNC B1 ;  /* 0x0000000000017941 */ /* 0x000fea0003800000 */
.L_x_74:
        /* <DEDUP_REMOVED lines=12> */
.L_x_77:
[----:B------:R-:W-:Y:S05]  /*3c20*/  BSYNC B1 ;  /* 0x0000000000017941 */ /* 0x000fea0003800000 */
.L_x_76:
        /* <DEDUP_REMOVED lines=12> */
.L_x_79:
[----:B------:R-:W-:Y:S05]  /*3cf0*/  BSYNC B1 ;  /* 0x0000000000017941 */ /* 0x000fea0003800000 */
.L_x_78:
        /* <DEDUP_REMOVED lines=13> */
.L_x_81:
[----:B------:R-:W-:Y:S05]  /*3dd0*/  BSYNC B1 ;  /* 0x0000000000017941 */ /* 0x000fea0003800000 */
.L_x_80:
        /* <DEDUP_REMOVED lines=13> */
.L_x_83:
[----:B------:R-:W-:Y:S05]  /*3eb0*/  BSYNC B1 ;  /* 0x0000000000017941 */ /* 0x000fea0003800000 */
.L_x_82:
        /* <DEDUP_REMOVED lines=12> */
.L_x_85:
[----:B------:R-:W-:Y:S05]  /*3f80*/  BSYNC B1 ;  /* 0x0000000000017941 */ /* 0x000fea0003800000 */
.L_x_84:
[----:B-----5:R-:W-:Y:S01]  /*3f90*/  LOP3.LUT R29, R29, 0xff, RZ, 0xc0, !PT ;  /* 0x000000ff1d1d7812 */ /* 0x020fe200078ec0ff */
[----:B------:R-:W-:Y:S01]  /*3fa0*/  BSSY B1, `(.L_x_86) ;  /* 0x000000b000017945 */ /* 0x000fe20003800000 */
[----:B------:R-:W-:Y:S02]  /*3fb0*/  ISETP.LT.OR P1, PT, R27, 0x9, !P1 ;  /* 0x000000091b00780c */ /* 0x000fe40004f21670 */
[----:B------:R-:W-:-:S05]  /*3fc0*/  F2FP.F16.E4M3.UNPACK_B R29, R29 ;  /* 0x0000001dff1d723e */ /* 0x000fca00020006ff */
[----:B------:R-:W-:-:S05]  /*3fd0*/  HADD2.F32 R29, -RZ, R29.H0_H0 ;  /* 0x2000001dff1d7230 */ /* 0x000fca0000004100 */
[----:B------:R-:W-:-:S04]  /*3fe0*/  FMUL R30, R29, R12 ;  /* 0x0000000c1d1e7220 */ /* 0x000fc80000400000 */
[----:B------:R-:W-:Y:S01]  /*3ff0*/  FFMA R30, R23, R7, R30 ;  /* 0x00000007171e7223 */ /* 0x000fe2000000001e */
[----:B------:R-:W-:-:S04]  /*4000*/  PRMT R23, RZ, 0x7610, R23 ;  /* 0x00007610ff177816 */ /* 0x000fc80000000017 */
[----:B------:R-:W-:-:S05]  /*4010*/  F2FP.SATFINITE.E4M3.F32.PACK_AB_MERGE_C R29, RZ, R30, RZ ;  /* 0x0000001eff1d723e */ /* 0x000fca00048070ff */
[----:B------:R0:W-:Y:S01]  /*4020*/  @!P0 STG.E.U8 desc[UR16][R10.64+0x28], R29 ;  /* 0x0000281d0a008986 */ /* 0x0001e2000c101110 */
[----:B------:R-:W-:Y:S05]  /*4030*/  @P1 BRA `(.L_x_87) ;  /* 0x0000000000041947 */ /* 0x000fea0003800000 */
[----:B------:R0:W5:Y:S02]  /*4040*/  LDG.E.U8 R23, desc[UR16][R24.64+0x29] ;  /* 0x0000291018177981 */ /* 0x000164000c1e1100 */
.L_x_87:
[----:B------:R-:W-:Y:S05]  /*4050*/  BSYNC B1 ;  /* 0x0000000000017941 */ /* 0x000fea0003800000 */
.L_x_86:
        /* <DEDUP_REMOVED lines=8> */
[----:B0-----:R-:W-:Y:S02]  /*40e0*/  F2FP.SATFINITE.E4M3.F32.PACK_AB_MERGE_C R29, RZ, R23, RZ ;  /* 0x00000017ff1d723e */ /* 0x001fe400048070ff */
[----:B------:R-:W-:-:S03]  /*40f0*/  PRMT R23, RZ, 0x7610, R23 ;  /* 0x00007610ff177816 */ /* 0x000fc60000000017 */
[----:B------:R0:W-:Y:S01]  /*4100*/  @!P1 STG.E.U8 desc[UR16][R10.64+0x29], R29 ;  /* 0x0000291d0a009986 */ /* 0x0001e2000c101110 */
[----:B------:R-:W-:Y:S05]  /*4110*/  @P2 BRA `(.L_x_89) ;  /* 0x0000000000042947 */ /* 0x000fea0003800000 */
[----:B------:R0:W5:Y:S02]  /*4120*/  LDG.E.U8 R23, desc[UR16][R14.64+0x30] ;  /* 0x000030100e177981 */ /* 0x000164000c1e1100 */
.L_x_89:
[----:B------:R-:W-:Y:S05]  /*4130*/  BSYNC B1 ;  /* 0x0000000000017941 */ /* 0x000fea0003800000 */
.L_x_88:
[----:B-----5:R-:W-:Y:S01]  /*4140*/  LOP3.LUT R23, R23, 0xff, RZ, 0xc0, !PT ;  /* 0x000000ff17177812 */ /* 0x020fe200078ec0ff */
[----:B------:R-:W-:Y:S01]  /*4150*/  BSSY B1, `(.L_x_90) ;  /* 0x000000c000017945 */ /* 0x000fe20003800000 */
[----:B------:R-:W-:Y:S02]  /*4160*/  ISETP.GE.AND P1, PT, R28, 0x32, PT ;  /* 0x000000321c00780c */ /* 0x000fe40003f26270 */
[----:B------:R-:W-:Y:S02]  /*4170*/  F2FP.F16.E4M3.UNPACK_B R23, R23 ;  /* 0x00000017ff17723e */ /* 0x000fe400020006ff */
[----:B------:R-:W-:-:S03]  /*4180*/  ISETP.LT.OR P3, PT, R27, 0x1, !P1 ;  /* 0x000000011b00780c */ /* 0x000fc60004f61670 */
        /* <DEDUP_REMOVED lines=8> */
.L_x_91:
[----:B------:R-:W-:Y:S05]  /*4210*/  BSYNC B1 ;  /* 0x0000000000017941 */ /* 0x000fea0003800000 */
.L_x_90:
[----:B-----5:R-:W-:Y:S01]  /*4220*/  LOP3.LUT R21, R21, 0xff, RZ, 0xc0, !PT ;  /* 0x000000ff15157812 */ /* 0x020fe200078ec0ff */
[----:B------:R-:W-:Y:S01]  /*4230*/  BSSY B1, `(.L_x_92) ;  /* 0x000000b000017945 */ /* 0x000fe20003800000 */
[----:B------:R-:W-:Y:S02]  /*4240*/  ISETP.LT.OR P0, PT, R27, 0x9, !P0 ;  /* 0x000000091b00780c */ /* 0x000fe40004701670 */
[----:B------:R-:W-:-:S05]  /*4250*/  F2FP.F16.E4M3.UNPACK_B R21, R21 ;  /* 0x00000015ff15723e */ /* 0x000fca00020006ff */
        /* <DEDUP_REMOVED lines=8> */
.L_x_93:
[----:B------:R-:W-:Y:S05]  /*42e0*/  BSYNC B1 ;  /* 0x0000000000017941 */ /* 0x000fea0003800000 */
.L_x_92:
        /* <DEDUP_REMOVED lines=12> */
.L_x_95:
[----:B------:R-:W-:Y:S05]  /*43b0*/  BSYNC B1 ;  /* 0x0000000000017941 */ /* 0x000fea0003800000 */
.L_x_94:
        /* <DEDUP_REMOVED lines=13> */
.L_x_97:
[----:B------:R-:W-:Y:S05]  /*4490*/  BSYNC B1 ;  /* 0x0000000000017941 */ /* 0x000fea0003800000 */
.L_x_96:
        /* <DEDUP_REMOVED lines=13> */
.L_x_99:
[----:B------:R-:W-:Y:S05]  /*4570*/  BSYNC B1 ;  /* 0x0000000000017941 */ /* 0x000fea0003800000 */
.L_x_98:
[----:B-----5:R-:W-:Y:S01]  /*4580*/  LOP3.LUT R17, R17, 0xff, RZ, 0xc0, !PT ;  /* 0x000000ff11117812 */ /* 0x020fe200078ec0ff */
[----:B------:R-:W-:Y:S01]  /*4590*/  BSSY B1, `(.L_x_100) ;  /* 0x000000b000017945 */ /* 0x000fe20003800000 */
[----:B------:R-:W-:Y:S02]  /*45a0*/  ISETP.LT.OR P0, PT, R27, 0x9, !P0 ;  /* 0x000000091b00780c */ /* 0x000fe40004701670 */
[----:B------:R-:W-:Y:S02]  /*45b0*/  F2FP.F16.E4M3.UNPACK_B R17, R17 ;  /* 0x00000011ff11723e */ /* 0x000fe400020006ff */
[----:B0-2---:R-:W-:-:S03]  /*45c0*/  PRMT R14, RZ, 0x7610, R14 ;  /* 0x00007610ff0e7816 */ /* 0x005fc6000000000e */
[----:B------:R-:W-:-:S05]  /*45d0*/  HADD2.F32 R17, -RZ, R17.H0_H0 ;  /* 0x20000011ff117230 */ /* 0x000fca0000004100 */
[----:B------:R-:W-:-:S04]  /*45e0*/  FMUL R17, R17, R12 ;  /* 0x0000000c11117220 */ /* 0x000fc80000400000 */
[----:B------:R-:W-:-:S05]  /*45f0*/  FFMA R17, R18, R7, R17 ;  /* 0x0000000712117223 */ /* 0x000fca0000000011 */
[----:B------:R-:W-:-:S05]  /*4600*/  F2FP.SATFINITE.E4M3.F32.PACK_AB_MERGE_C R17, RZ, R17, RZ ;  /* 0x00000011ff11723e */ /* 0x000fca00048070ff */
[----:B------:R0:W-:Y:S01]  /*4610*/  @!P3 STG.E.U8 desc[UR16][R8.64+0x39], R17 ;  /* 0x000039110800b986 */ /* 0x0001e2000c101110 */
[----:B------:R-:W-:Y:S05]  /*4620*/  @P0 BRA `(.L_x_101) ;  /* 0x0000000000040947 */ /* 0x000fea0003800000 */
[----:B------:R2:W5:Y:S02]  /*4630*/  LDG.E.U8 R14, desc[UR16][R24.64+0x38] ;  /* 0x00003810180e7981 */ /* 0x000564000c1e1100 */
.L_x_101:
[----:B------:R-:W-:Y:S05]  /*4640*/  BSYNC B1 ;  /* 0x0000000000017941 */ /* 0x000fea0003800000 */
.L_x_100:
[----:B-----5:R-:W-:Y:S01]  /*4650*/  LOP3.LUT R14, R14, 0xff, RZ, 0xc0, !PT ;  /* 0x000000ff0e0e7812 */ /* 0x020fe200078ec0ff */
[----:B------:R-:W-:Y:S01]  /*4660*/  BSSY B1, `(.L_x_102) ;  /* 0x000000b000017945 */ /* 0x000fe20003800000 */
[----:B------:R-:W-:Y:S02]  /*4670*/  ISETP.LT.OR P1, PT, R27, 0x9, !P1 ;  /* 0x000000091b00780c */ /* 0x000fe40004f21670 */
[----:B------:R-:W-:-:S05]  /*4680*/  F2FP.F16.E4M3.UNPACK_B R14, R14 ;  /* 0x0000000eff0e723e */ /* 0x000fca00020006ff */
[----:B01-3--:R-:W-:-:S05]  /*4690*/  HADD2.F32 R9, -RZ, R14.H0_H0 ;  /* 0x2000000eff097230 */ /* 0x00bfca0000004100 */
[----:B------:R-:W-:-:S04]  /*46a0*/  FMUL R8, R9, R12 ;  /* 0x0000000c09087220 */ /* 0x000fc80000400000 */
[----:B------:R-:W-:-:S05]  /*46b0*/  FFMA R8, R13, R7, R8 ;  /* 0x000000070d087223 */ /* 0x000fca0000000008 */
[----:B------:R-:W-:Y:S02]  /*46c0*/  F2FP.SATFINITE.E4M3.F32.PACK_AB_MERGE_C R9, RZ, R8, RZ ;  /* 0x00000008ff09723e */ /* 0x000fe400048070ff */
[----:B------:R-:W-:-:S03]  /*46d0*/  PRMT R8, RZ, 0x7610, R8 ;  /* 0x00007610ff087816 */ /* 0x000fc60000000008 */
[----:B------:R0:W-:Y:S01]  /*46e0*/  @!P0 STG.E.U8 desc[UR16][R10.64+0x38], R9 ;  /* 0x000038090a008986 */ /* 0x0001e2000c101110 */
[----:B------:R-:W-:Y:S05]  /*46f0*/  @P1 BRA `(.L_x_103) ;  /* 0x0000000000041947 */ /* 0x000fea0003800000 */
[----:B------:R1:W5:Y:S02]  /*4700*/  LDG.E.U8 R8, desc[UR16][R24.64+0x39] ;  /* 0x0000391018087981 */ /* 0x000364000c1e1100 */
.L_x_103:
[----:B------:R-:W-:Y:S05]  /*4710*/  BSYNC B1 ;  /* 0x0000000000017941 */ /* 0x000fea0003800000 */
.L_x_102:
[----:B------:R-:W-:Y:S05]  /*4720*/  @P1 BRA `(.L_x_104) ;  /* 0x0000000800601947 */ /* 0x000fea0003800000 */
[----:B-----5:R-:W-:-:S04]  /*4730*/  LOP3.LUT R8, R8, 0xff, RZ, 0xc0, !PT ;  /* 0x000000ff08087812 */ /* 0x020fc800078ec0ff */
[----:B------:R-:W-:-:S05]  /*4740*/  F2FP.F16.E4M3.UNPACK_B R8, R8 ;  /* 0x00000008ff08723e */ /* 0x000fca00020006ff */
[----:B0-----:R-:W-:-:S05]  /*4750*/  HADD2.F32 R9, -RZ, R8.H0_H0 ;  /* 0x20000008ff097230 */ /* 0x001fca0000004100 */
[----:B------:R-:W-:-:S04]  /*4760*/  FMUL R9, R9, R12 ;  /* 0x0000000c09097220 */ /* 0x000fc80000400000 */
[----:B------:R-:W-:-:S05]  /*4770*/  FFMA R9, R16, R7, R9 ;  /* 0x0000000710097223 */ /* 0x000fca0000000009 */
[----:B------:R-:W-:-:S05]  /*4780*/  F2FP.SATFINITE.E4M3.F32.PACK_AB_MERGE_C R9, RZ, R9, RZ ;  /* 0x00000009ff09723e */ /* 0x000fca00048070ff */
[----:B------:R3:W-:Y:S01]  /*4790*/  STG.E.U8 desc[UR16][R10.64+0x39], R9 ;  /* 0x000039090a007986 */ /* 0x0007e2000c101110 */
[----:B------:R-:W-:Y:S05]  /*47a0*/  BRA `(.L_x_104) ;  /* 0x0000000800407947 */ /* 0x000fea0003800000 */
.L_x_39:
[C---:B------:R-:W-:Y:S01]  /*47b0*/  ISETP.GE.AND P3, PT, R28.reuse, 0x1, PT ;  /* 0x000000011c00780c */ /* 0x040fe20003f66270 */
[-C--:B--2---:R-:W-:Y:S01]  /*47c0*/  FMUL R79, R79, R7.reuse ;  /* 0x000000074f4f7220 */ /* 0x084fe20000400000 */
[----:B------:R-:W-:Y:S01]  /*47d0*/  ISETP.GE.AND P0, PT, R28, 0x2, PT ;  /* 0x000000021c00780c */ /* 0x000fe20003f06270 */
[-C--:B------:R-:W-:Y:S01]  /*47e0*/  FMUL R80, R80, R7.reuse ;  /* 0x0000000750507220 */ /* 0x080fe20000400000 */
[----:B------:R-:W-:Y:S01]  /*47f0*/  ISETP.LT.OR P1, PT, R27, 0x1, !P3 ;  /* 0x000000011b00780c */ /* 0x000fe20005f21670 */
[-C--:B------:R-:W-:Y:S01]  /*4800*/  FMUL R77, R77, R7.reuse ;  /* 0x000000074d4d7220 */ /* 0x080fe20000400000 */
[C---:B------:R-:W-:Y:S01]  /*4810*/  ISETP.LT.OR P2, PT, R27.reuse, 0x1, !P0 ;  /* 0x000000011b00780c */ /* 0x040fe20004741670 */
[-C--:B------:R-:W-:Y:S01]  /*4820*/  FMUL R78, R78, R7.reuse ;  /* 0x000000074e4e7220 */ /* 0x080fe20000400000 */
[----:B------:R-:W-:Y:S01]  /*4830*/  ISETP.LT.OR P3, PT, R27, 0x9, !P3 ;  /* 0x000000091b00780c */ /* 0x000fe20005f61670 */
[----:B------:R-:W-:Y:S01]  /*4840*/  FMUL R75, R75, R7 ;  /* 0x000000074b4b7220 */ /* 0x000fe20000400000 */
[----:B------:R-:W-:Y:S01]  /*4850*/  F2FP.SATFINITE.E4M3.F32.PACK_AB_MERGE_C R79, RZ, R79, RZ ;  /* 0x0000004fff4f723e */ /* 0x000fe200048070ff */
[-C--:B------:R-:W-:Y:S01]  /*4860*/  FMUL R76, R76, R7.reuse ;  /* 0x000000074c4c7220 */ /* 0x080fe20000400000 */
[----:B------:R-:W-:Y:S01]  /*4870*/  F2FP.SATFINITE.E4M3.F32.PACK_AB_MERGE_C R15, RZ, R80, RZ ;  /* 0x00000050ff0f723e */ /* 0x000fe200048070ff */
[----:B------:R-:W-:Y:S01]  /*4880*/  FMUL R74, R74, R7 ;  /* 0x000000074a4a7220 */ /* 0x000fe20000400000 */
[----:B------:R-:W-:Y:S01]  /*4890*/  F2FP.SATFINITE.E4M3.F32.PACK_AB_MERGE_C R77, RZ, R77, RZ ;  /* 0x0000004dff4d723e */ /* 0x000fe200048070ff */
[-C--:B------:R-:W-:Y:S01]  /*48a0*/  FMUL R72, R72, R7.reuse ;  /* 0x0000000748487220 */ /* 0x080fe20000400000 */
[----:B------:R-:W-:Y:S01]  /*48b0*/  ISETP.LT.OR P0, PT, R27, 0x9, !P0 ;  /* 0x000000091b00780c */ /* 0x000fe20004701670 */
[----:B------:R-:W-:Y:S01]  /*48c0*/  @!P1 STG.E.U8 desc[UR16][R8.64], R79 ;  /* 0x0000004f08009986 */ /* 0x000fe2000c101110 */
[C---:B------:R-:W-:Y:S01]  /*48d0*/  ISETP.GE.AND P1, PT, R28.reuse, 0x9, PT ;  /* 0x000000091c00780c */ /* 0x040fe20003f26270 */
[----:B------:R-:W-:Y:S01]  /*48e0*/  FMUL R69, R69, R7 ;  /* 0x0000000745457220 */ /* 0x000fe20000400000 */
[----:B------:R-:W-:Y:S01]  /*48f0*/  F2FP.SATFINITE.E4M3.F32.PACK_AB_MERGE_C R75, RZ, R75, RZ ;  /* 0x0000004bff4b723e */ /* 0x000fe200048070ff */
[----:B------:R0:W-:Y:S01]  /*4900*/  @!P2 STG.E.U8 desc[UR16][R8.64+0x1], R15 ;  /* 0x0000010f0800a986 */ /* 0x0001e2000c101110 */
[----:B------:R-:W-:Y:S01]  /*4910*/  ISETP.GE.AND P2, PT, R28, 0xa, PT ;  /* 0x0000000a1c00780c */ /* 0x000fe20003f46270 */
[-C--:B------:R-:W-:Y:S01]  /*4920*/  FMUL R70, R70, R7.reuse ;  /* 0x0000000746467220 */ /* 0x080fe20000400000 */
[----:B------:R-:W-:Y:S01]  /*4930*/  F2FP.SATFINITE.E4M3.F32.PACK_AB_MERGE_C R25, RZ, R76, RZ ;  /* 0x0000004cff19723e */ /* 0x000fe200048070ff */
[----:B------:R-:W-:Y:S01]  /*4940*/  @!P3 STG.E.U8 desc[UR16][R10.64], R77 ;  /* 0x0000004d0a00b986 */ /* 0x000fe2000c101110 */
[C---:B------:R-:W-:Y:S01]  /*4950*/  ISETP.LT.OR P3, PT, R27.reuse, 0x1, !P1 ;  /* 0x000000011b00780c */ /* 0x040fe20004f61670 */
[-C--:B------:R-:W-:Y:S01]  /*4960*/  FMUL R68, R68, R7.reuse ;  /* 0x0000000744447220 */ /* 0x080fe20000400000 */
[----:B------:R-:W-:Y:S01]  /*4970*/  ISETP.LT.OR P5, PT, R27, 0x1, !P2 ;  /* 0x000000011b00780c */ /* 0x000fe200057a1670 */
[-C--:B------:R-:W-:Y:S01]  /*4980*/  FMUL R67, R67, R7.reuse ;  /* 0x0000000743437220 */ /* 0x080fe20000400000 */
[----:B------:R-:W-:Y:S01]  /*4990*/  ISETP.LT.OR P1, PT, R27, 0x9, !P1 ;  /* 0x000000091b00780c */ /* 0x000fe20004f21670 */
[-C--:B------:R-:W-:Y:S01]  /*49a0*/  FMUL R65, R65, R7.reuse ;  /* 0x0000000741417220 */ /* 0x080fe20000400000 */
[----:B------:R-:W-:Y:S01]  /*49b0*/  F2FP.SATFINITE.E4M3.F32.PACK_AB_MERGE_C R29, RZ, R74, RZ ;  /* 0x0000004aff1d723e */ /* 0x000fe200048070ff */
[-C--:B------:R-:W-:Y:S01]  /*49c0*/  FMUL R66, R66, R7.reuse ;  /* 0x0000000742427220 */ /* 0x080fe20000400000 */
[----:B0-----:R-:W-:Y:S01]  /*49d0*/  F2FP.SATFINITE.E4M3.F32.PACK_AB_MERGE_C R15, RZ, R78, RZ ;  /* 0x0000004eff0f723e */ /* 0x001fe200048070ff */
[-C--:B------:R-:W-:Y:S01]  /*49e0*/  FMUL R64, R64, R7.reuse ;  /* 0x0000000740407220 */ /* 0x080fe20000400000 */
[----:B------:R-:W-:Y:S01]  /*49f0*/  ISETP.LT.OR P2, PT, R27, 0x9, !P2 ;  /* 0x000000091b00780c */ /* 0x000fe20005741670 */
[-C--:B------:R-:W-:Y:S01]  /*4a00*/  FMUL R63, R63, R7.reuse ;  /* 0x000000073f3f7220 */ /* 0x080fe20000400000 */
[----:B------:R-:W-:Y:S01]  /*4a10*/  F2FP.SATFINITE.E4M3.F32.PACK_AB_MERGE_C R31, RZ, R72, RZ ;  /* 0x00000048ff1f723e */ /* 0x000fe200048070ff */
[----:B------:R0:W-:Y:S01]  /*4a20*/  @!P0 STG.E.U8 desc[UR16][R10.64+0x1], R15 ;  /* 0x0000010f0a008986 */ /* 0x0001e2000c101110 */
[C---:B------:R-:W-:Y:S01]  /*4a30*/  ISETP.GE.AND P0, PT, R28.reuse, 0x11, PT ;  /* 0x000000111c00780c */ /* 0x040fe20003f06270 */
[----:B------:R-:W-:Y:S01]  /*4a40*/  FMUL R61, R61, R7 ;  /* 0x000000073d3d7220 */ /* 0x000fe20000400000 */
[----:B------:R-:W-:Y:S01]  /*4a50*/  F2FP.SATFINITE.E4M3.F32.PACK_AB_MERGE_C R69, RZ, R69, RZ ;  /* 0x00000045ff45723e */ /* 0x000fe200048070ff */
[----:B------:R-:W-:Y:S01]  /*4a60*/  @!P3 STG.E.U8 desc[UR16][R8.64+0x8], R75 ;  /* 0x0000084b0800b986 */ /* 0x000fe2000c101110 */
[----:B------:R-:W-:Y:S01]  /*4a70*/  ISETP.GE.AND P3, PT, R28, 0x12, PT ;  /* 0x000000121c00780c */ /* 0x000fe20003f66270 */
[----:B------:R-:W-:Y:S01]  /*4a80*/  FMUL R62, R62, R7 ;  /* 0x000000073e3e7220 */ /* 0x000fe20000400000 */
[----:B------:R-:W-:Y:S01]  /*4a90*/  F2FP.SATFINITE.E4M3.F32.PACK_AB_MERGE_C R67, RZ, R67, RZ ;  /* 0x00000043ff43723e */ /* 0x000fe200048070ff */
[----:B------:R1:W-:Y:S01]  /*4aa0*/  @!P5 STG.E.U8 desc[UR16][R8.64+0x9], R25 ;  /* 0x000009190800d986 */ /* 0x0003e2000c101110 */
[----:B------:R-:W-:Y:S01]  /*4ab0*/  ISETP.LT.OR P5, PT, R27, 0x1, !P3 ;  /* 0x000000011b00780c */ /* 0x000fe20005fa1670 */
[-C--:B------:R-:W-:Y:S01]  /*4ac0*/  FMUL R59, R59, R7.reuse ;  /* 0x000000073b3b7220 */ /* 0x080fe20000400000 */
[C---:B------:R-:W-:Y:S01]  /*4ad0*/  ISETP.LT.OR P3, PT, R27.reuse, 0x9, !P3 ;  /* 0x000000091b00780c */ /* 0x040fe20005f61670 */
[----:B------:R-:W-:Y:S01]  /*4ae0*/  @!P1 STG.E.U8 desc[UR16][R10.64+0x8], R29 ;  /* 0x0000081d0a009986 */ /* 0x000fe2000c101110 */
[----:B------:R-:W-:Y:S01]  /*4af0*/  ISETP.LT.OR P1, PT, R27, 0x1, !P0 ;  /* 0x000000011b00780c */ /* 0x000fe20004721670 */
[-C--:B------:R-:W-:Y:S01]  /*4b00*/  FMUL R60, R60, R7.reuse ;  /* 0x000000073c3c7220 */ /* 0x080fe20000400000 */
[----:B0-----:R-:W-:Y:S01]  /*4b10*/  F2FP.SATFINITE.E4M3.F32.PACK_AB_MERGE_C R15, RZ, R70, RZ ;  /* 0x00000046ff0f723e */ /* 0x001fe200048070ff */
[----:B------:R-:W-:Y:S01]  /*4b20*/  @!P2 STG.E.U8 desc[UR16][R10.64+0x9], R31 ;  /* 0x0000091f0a00a986 */ /* 0x000fe2000c101110 */
[----:B------:R-:W-:Y:S01]  /*4b30*/  ISETP.GE.AND P2, PT, R28, 0x19, PT ;  /* 0x000000191c00780c */ /* 0x000fe20003f46270 */
[-C--:B------:R-:W-:Y:S01]  /*4b40*/  FMUL R57, R57, R7.reuse ;  /* 0x0000000739397220 */ /* 0x080fe20000400000 */
[C---:B------:R-:W-:Y:S01]  /*4b50*/  ISETP.LT.OR P0, PT, R27.reuse, 0x9, !P0 ;  /* 0x000000091b00780c */ /* 0x040fe20004701670 */
[-C--:B------:R-:W-:Y:S01]  /*4b60*/  FMUL R58, R58, R7.reuse ;  /* 0x000000073a3a7220 */ /* 0x080fe20000400000 */
[----:B------:R-:W-:Y:S01]  /*4b70*/  ISETP.LT.OR P6, PT, R27, 0x1, !P2 ;  /* 0x000000011b00780c */ /* 0x000fe200057c1670 */
[----:B------:R0:W-:Y:S01]  /*4b80*/  @!P5 STG.E.U8 desc[UR16][R8.64+0x11], R15 ;  /* 0x0000110f0800d986 */ /* 0x0001e2000c101110 */
[----:B-1----:R-:W-:Y:S01]  /*4b90*/  F2FP.SATFINITE.E4M3.F32.PACK_AB_MERGE_C R25, RZ, R68, RZ ;  /* 0x00000044ff19723e */ /* 0x002fe200048070ff */
[----:B------:R-:W-:Y:S01]  /*4ba0*/  FMUL R56, R56, R7 ;  /* 0x0000000738387220 */ /* 0x000fe20000400000 */
[----:B------:R-:W-:Y:S01]  /*4bb0*/  F2FP.SATFINITE.E4M3.F32.PACK_AB_MERGE_C R65, RZ, R65, RZ ;  /* 0x00000041ff41723e */ /* 0x000fe200048070ff */
[----:B------:R-:W-:Y:S01]  /*4bc0*/  @!P1 STG.E.U8 desc[UR16][R8.64+0x10], R69 ;  /* 0x0000104508009986 */ /* 0x000fe2000c101110 */
[----:B------:R-:W-:Y:S01]  /*4bd0*/  ISETP.GE.AND P1, PT, R28, 0x1a, PT ;  /* 0x0000001a1c00780c */ /* 0x000fe20003f26270 */
[-C--:B------:R-:W-:Y:S01]  /*4be0*/  FMUL R23, R23, R7.reuse ;  /* 0x0000000717177220 */ /* 0x080fe20000400000 */
[C---:B------:R-:W-:Y:S01]  /*4bf0*/  ISETP.LT.OR P2, PT, R27.reuse, 0x9, !P2 ;  /* 0x000000091b00780c */ /* 0x040fe20005741670 */
[----:B------:R1:W-:Y:S01]  /*4c00*/  @!P3 STG.E.U8 desc[UR16][R10.64+0x11], R25 ;  /* 0x000011190a00b986 */ /* 0x0003e2000c101110 */
[----:B------:R-:W-:Y:S01]  /*4c10*/  ISETP.LT.OR P5, PT, R27, 0x1, !P1 ;  /* 0x000000011b00780c */ /* 0x000fe20004fa1670 */
[-C--:B------:R-:W-:Y:S01]  /*4c20*/  FMUL R21, R21, R7.reuse ;  /* 0x0000000715157220 */ /* 0x080fe20000400000 */
[----:B------:R-:W-:Y:S01]  /*4c30*/  ISETP.LT.OR P3, PT, R27, 0x9, !P1 ;  /* 0x000000091b00780c */ /* 0x000fe20004f61670 */
[----:B------:R-:W-:Y:S01]  /*4c40*/  @!P0 STG.E.U8 desc[UR16][R10.64+0x10], R67 ;  /* 0x000010430a008986 */ /* 0x000fe2000c101110 */
[----:B0-----:R-:W-:Y:S01]  /*4c50*/  F2FP.SATFINITE.E4M3.F32.PACK_AB_MERGE_C R15, RZ, R66, RZ ;  /* 0x00000042ff0f723e */ /* 0x001fe200048070ff */
[-C--:B------:R-:W-:Y:S01]  /*4c60*/  FMUL R22, R22, R7.reuse ;  /* 0x0000000716167220 */ /* 0x080fe20000400000 */
[C---:B------:R-:W-:Y:S01]  /*4c70*/  ISETP.GE.AND P0, PT, R28.reuse, 0x21, PT ;  /* 0x000000211c00780c */ /* 0x040fe20003f06270 */
[----:B------:R-:W-:Y:S01]  /*4c80*/  @!P6 STG.E.U8 desc[UR16][R8.64+0x18], R65 ;  /* 0x000018410800e986 */ /* 0x000fe2000c101110 */
[----:B------:R-:W-:Y:S01]  /*4c90*/  ISETP.GE.AND P1, PT, R28, 0x22, PT ;  /* 0x000000221c00780c */ /* 0x000fe20003f26270 */
[-C--:B------:R-:W-:Y:S01]  /*4ca0*/  FMUL R19, R19, R7.reuse ;  /* 0x0000000713137220 */ /* 0x080fe20000400000 */
[C---:B------:R-:W-:Y:S01]  /*4cb0*/  ISETP.LT.OR P6, PT, R27.reuse, 0x1, !P0 ;  /* 0x000000011b00780c */ /* 0x040fe200047c1670 */
[-C--:B------:R-:W-:Y:S01]  /*4cc0*/  FMUL R20, R20, R7.reuse ;  /* 0x0000000714147220 */ /* 0x080fe20000400000 */
[----:B-1----:R-:W-:Y:S01]  /*4cd0*/  F2FP.SATFINITE.E4M3.F32.PACK_AB_MERGE_C R25, RZ, R64, RZ ;  /* 0x00000040ff19723e */ /* 0x002fe200048070ff */
[----:B------:R0:W-:Y:S01]  /*4ce0*/  @!P5 STG.E.U8 desc[UR16][R8.64+0x19], R15 ;  /* 0x0000190f0800d986 */ /* 0x0001e2000c101110 */
[----:B------:R-:W-:Y:S01]  /*4cf0*/  ISETP.LT.OR P5, PT, R27, 0x1, !P1 ;  /* 0x000000011b00780c */ /* 0x000fe20004fa1670 */
[----:B------:R-:W-:Y:S01]  /*4d00*/  FMUL R17, R17, R7 ;  /* 0x0000000711117220 */ /* 0x000fe20000400000 */
[----:B------:R-:W-:Y:S01]  /*4d10*/  F2FP.SATFINITE.E4M3.F32.PACK_AB_MERGE_C R63, RZ, R63, RZ ;  /* 0x0000003fff3f723e */ /* 0x000fe200048070ff */
[----:B------:R1:W-:Y:S01]  /*4d20*/  @!P3 STG.E.U8 desc[UR16][R10.64+0x19], R25 ;  /* 0x000019190a00b986 */ /* 0x0003e2000c101110 */
[----:B------:R-:W-:Y:S01]  /*4d30*/  F2FP.SATFINITE.E4M3.F32.PACK_AB_MERGE_C R61, RZ, R61, RZ ;  /* 0x0000003dff3d723e */ /* 0x000fe200048070ff */
[-C--:B------:R-:W-:Y:S01]  /*4d40*/  FMUL R18, R18, R7.reuse ;  /* 0x0000000712127220 */ /* 0x080fe20000400000 */
[----:B------:R-:W-:Y:S01]  /*4d50*/  F2FP.SATFINITE.E4M3.F32.PACK_AB_MERGE_C R29, RZ, R62, RZ ;  /* 0x0000003eff1d723e */ /* 0x000fe200048070ff */
[----:B------:R-:W-:Y:S01]  /*4d60*/  @!P2 STG.E.U8 desc[UR16][R10.64+0x18], R63 ;  /* 0x0000183f0a00a986 */ /* 0x000fe2000c101110 */
[----:B------:R-:W-:Y:S01]  /*4d70*/  ISETP.LT.OR P3, PT, R27, 0x9, !P1 ;  /* 0x000000091b00780c */ /* 0x000fe20004f61670 */
[-C--:B------:R-:W-:Y:S01]  /*4d80*/  FMUL R13, R13, R7.reuse ;  /* 0x000000070d0d7220 */ /* 0x080fe20000400000 */
[----:B------:R-:W-:Y:S01]  /*4d90*/  ISETP.GE.AND P2, PT, R28, 0x29, PT ;  /* 0x000000291c00780c */ /* 0x000fe20003f46270 */
[----:B------:R-:W-:Y:S01]  /*4da0*/  @!P6 STG.E.U8 desc[UR16][R8.64+0x20], R61 ;  /* 0x0000203d0800e986 */ /* 0x000fe2000c101110 */
[C---:B------:R-:W-:Y:S01]  /*4db0*/  ISETP.LT.OR P0, PT, R27.reuse, 0x9, !P0 ;  /* 0x000000091b00780c */ /* 0x040fe20004701670 */
[----:B------:R-:W-:Y:S01]  /*4dc0*/  FMUL R16, R16, R7 ;  /* 0x0000000710107220 */ /* 0x000fe20000400000 */
[----:B------:R-:W-:Y:S01]  /*4dd0*/  ISETP.GE.AND P1, PT, R28, 0x2a, PT ;  /* 0x0000002a1c00780c */ /* 0x000fe20003f26270 */
[----:B------:R-:W-:Y:S01]  /*4de0*/  @!P5 STG.E.U8 desc[UR16][R8.64+0x21], R29 ;  /* 0x0000211d0800d986 */ /* 0x000fe2000c101110 */
[----:B------:R-:W-:-:S02]  /*4df0*/  ISETP.LT.OR P6, PT, R27, 0x1, !P2 ;  /* 0x000000011b00780c */ /* 0x000fc400057c1670 */
[C---:B------:R-:W-:Y:S02]  /*4e00*/  ISETP.LT.OR P5, PT, R27.reuse, 0x1, !P1 ;  /* 0x000000011b00780c */ /* 0x040fe40004fa1670 */
[----:B------:R-:W-:Y:S02]  /*4e10*/  F2FP.SATFINITE.E4M3.F32.PACK_AB_MERGE_C R59, RZ, R59, RZ ;  /* 0x0000003bff3b723e */ /* 0x000fe400048070ff */
[----:B0-----:R-:W-:Y:S02]  /*4e20*/  F2FP.SATFINITE.E4M3.F32.PACK_AB_MERGE_C R15, RZ, R60, RZ ;  /* 0x0000003cff0f723e */ /* 0x001fe400048070ff */
[----:B------:R-:W-:Y:S01]  /*4e30*/  F2FP.SATFINITE.E4M3.F32.PACK_AB_MERGE_C R57, RZ, R57, RZ ;  /* 0x00000039ff39723e */ /* 0x000fe200048070ff */
[----:B------:R-:W-:Y:S01]  /*4e40*/  @!P0 STG.E.U8 desc[UR16][R10.64+0x20], R59 ;  /* 0x0000203b0a008986 */ /* 0x000fe2000c101110 */
[----:B-1----:R-:W-:Y:S02]  /*4e50*/  F2FP.SATFINITE.E4M3.F32.PACK_AB_MERGE_C R25, RZ, R58, RZ ;  /* 0x0000003aff19723e */ /* 0x002fe400048070ff */
[C---:B------:R-:W-:Y:S01]  /*4e60*/  ISETP.LT.OR P1, PT, R27.reuse, 0x9, !P1 ;  /* 0x000000091b00780c */ /* 0x040fe20004f21670 */
[----:B------:R0:W-:Y:S01]  /*4e70*/  @!P3 STG.E.U8 desc[UR16][R10.64+0x21], R15 ;  /* 0x0000210f0a00b986 */ /* 0x0001e2000c101110 */
[----:B------:R-:W-:-:S02]  /*4e80*/  ISETP.LT.OR P2, PT, R27, 0x9, !P2 ;  /* 0x000000091b00780c */ /* 0x000fc40005741670 */
[C---:B------:R-:W-:Y:S01]  /*4e90*/  ISETP.GE.AND P3, PT, R28.reuse, 0x31, PT ;  /* 0x000000311c00780c */ /* 0x040fe20003f66270 */
[----:B------:R-:W-:Y:S01]  /*4ea0*/  @!P6 STG.E.U8 desc[UR16][R8.64+0x28], R57 ;  /* 0x000028390800e986 */ /* 0x000fe2000c101110 */
[----:B------:R-:W-:Y:S02]  /*4eb0*/  ISETP.GE.AND P0, PT, R28, 0x32, PT ;  /* 0x000000321c00780c */ /* 0x000fe40003f06270 */
[----:B------:R-:W-:Y:S01]  /*4ec0*/  F2FP.SATFINITE.E4M3.F32.PACK_AB_MERGE_C R23, RZ, R23, RZ ;  /* 0x00000017ff17723e */ /* 0x000fe200048070ff */
[----:B------:R1:W-:Y:S01]  /*4ed0*/  @!P5 STG.E.U8 desc[UR16][R8.64+0x29], R25 ;  /* 0x000029190800d986 */ /* 0x0003e2000c101110 */
[C---:B------:R-:W-:Y:S02]  /*4ee0*/  ISETP.LT.OR P5, PT, R27.reuse, 0x1, !P3 ;  /* 0x000000011b00780c */ /* 0x040fe40005fa1670 */
[----:B------:R-:W-:Y:S02]  /*4ef0*/  ISETP.LT.OR P6, PT, R27, 0x1, !P0 ;  /* 0x000000011b00780c */ /* 0x000fe400047c1670 */
[----:B0-----:R-:W-:Y:S01]  /*4f00*/  F2FP.SATFINITE.E4M3.F32.PACK_AB_MERGE_C R15, RZ, R56, RZ ;  /* 0x00000038ff0f723e */ /* 0x001fe200048070ff */
[----:B------:R-:W-:Y:S01]  /*4f10*/  @!P2 STG.E.U8 desc[UR16][R10.64+0x28], R23 ;  /* 0x000028170a00a986 */ /* 0x000fe2000c101110 */
[----:B------:R-:W-:-:S02]  /*4f20*/  F2FP.SATFINITE.E4M3.F32.PACK_AB_MERGE_C R21, RZ, R21, RZ ;  /* 0x00000015ff15723e */ /* 0x000fc400048070ff */
[C---:B------:R-:W-:Y:S01]  /*4f30*/  ISETP.GE.AND P2, PT, R28.reuse, 0x3a, PT ;  /* 0x0000003a1c00780c */ /* 0x040fe20003f46270 */
[----:B------:R0:W-:Y:S01]  /*4f40*/  @!P1 STG.E.U8 desc[UR16][R10.64+0x29], R15 ;  /* 0x0000290f0a009986 */ /* 0x0001e2000c101110 */
[C---:B------:R-:W-:Y:S02]  /*4f50*/  ISETP.LT.OR P1, PT, R27.reuse, 0x9, !P3 ;  /* 0x000000091b00780c */ /* 0x040fe40005f21670 */
[----:B-1----:R-:W-:Y:S01]  /*4f60*/  F2FP.SATFINITE.E4M3.F32.PACK_AB_MERGE_C R25, RZ, R22, RZ ;  /* 0x00000016ff19723e */ /* 0x002fe200048070ff */
[----:B------:R1:W-:Y:S01]  /*4f70*/  @!P5 STG.E.U8 desc[UR16][R8.64+0x30], R21 ;  /* 0x000030150800d986 */ /* 0x0003e2000c101110 */
[----:B------:R-:W-:Y:S02]  /*4f80*/  ISETP.GE.AND P3, PT, R28, 0x39, PT ;  /* 0x000000391c00780c */ /* 0x000fe40003f66270 */
[C---:B------:R-:W-:Y:S01]  /*4f90*/  ISETP.LT.OR P0, PT, R27.reuse, 0x9, !P0 ;  /* 0x000000091b00780c */ /* 0x040fe20004701670 */
[----:B------:R2:W-:Y:S01]  /*4fa0*/  @!P6 STG.E.U8 desc[UR16][R8.64+0x31], R25 ;  /* 0x000031190800e986 */ /* 0x0005e2000c101110 */
[----:B------:R-:W-:-:S02]  /*4fb0*/  ISETP.LT.OR P5, PT, R27, 0x1, !P3 ;  /* 0x000000011b00780c */ /* 0x000fc40005fa1670 */
[C---:B------:R-:W-:Y:S02]  /*4fc0*/  ISETP.LT.OR P6, PT, R27.reuse, 0x1, !P2 ;  /* 0x000000011b00780c */ /* 0x040fe400057c1670 */
[C---:B------:R-:W-:Y:S02]  /*4fd0*/  ISETP.LT.OR P3, PT, R27.reuse, 0x9, !P3 ;  /* 0x000000091b00780c */ /* 0x040fe40005f61670 */
[----:B------:R-:W-:Y:S02]  /*4fe0*/  ISETP.LT.OR P2, PT, R27, 0x9, !P2 ;  /* 0x000000091b00780c */ /* 0x000fe40005741670 */
[----:B------:R-:W-:Y:S02]  /*4ff0*/  F2FP.SATFINITE.E4M3.F32.PACK_AB_MERGE_C R19, RZ, R19, RZ ;  /* 0x00000013ff13723e */ /* 0x000fe400048070ff */
[----:B0-----:R-:W-:Y:S02]  /*5000*/  F2FP.SATFINITE.E4M3.F32.PACK_AB_MERGE_C R15, RZ, R20, RZ ;  /* 0x00000014ff0f723e */ /* 0x001fe400048070ff */
[----:B------:R-:W-:Y:S01]  /*5010*/  F2FP.SATFINITE.E4M3.F32.PACK_AB_MERGE_C R17, RZ, R17, RZ ;  /* 0x00000011ff11723e */ /* 0x000fe200048070ff */
[----:B------:R2:W-:Y:S01]  /*5020*/  @!P1 STG.E.U8 desc[UR16][R10.64+0x30], R19 ;  /* 0x000030130a009986 */ /* 0x0005e2000c101110 */
[----:B-1----:R-:W-:-:S02]  /*5030*/  F2FP.SATFINITE.E4M3.F32.PACK_AB_MERGE_C R21, RZ, R18, RZ ;  /* 0x00000012ff15723e */ /* 0x002fc400048070ff */
[----:B------:R-:W-:Y:S01]  /*5040*/  F2FP.SATFINITE.E4M3.F32.PACK_AB_MERGE_C R13, RZ, R13, RZ ;  /* 0x0000000dff0d723e */ /* 0x000fe200048070ff */
[----:B------:R2:W-:Y:S01]  /*5050*/  @!P0 STG.E.U8 desc[UR16][R10.64+0x31], R15 ;  /* 0x0000310f0a008986 */ /* 0x0005e2000c101110 */
[----:B------:R-:W-:-:S03]  /*5060*/  F2FP.SATFINITE.E4M3.F32.PACK_AB_MERGE_C R23, RZ, R16, RZ ;  /* 0x00000010ff17723e */ /* 0x000fc600048070ff */
[----:B------:R2:W-:Y:S04]  /*5070*/  @!P5 STG.E.U8 desc[UR16][R8.64+0x38], R17 ;  /* 0x000038110800d986 */ /* 0x0005e8000c101110 */
[----:B------:R2:W-:Y:S04]  /*5080*/  @!P6 STG.E.U8 desc[UR16][R8.64+0x39], R21 ;  /* 0x000039150800e986 */ /* 0x0005e8000c101110 */
[----:B------:R2:W-:Y:S04]  /*5090*/  @!P3 STG.E.U8 desc[UR16][R10.64+0x38], R13 ;  /* 0x0000380d0a00b986 */ /* 0x0005e8000c101110 */
[----:B------:R2:W-:Y:S02]  /*50a0*/  @!P2 STG.E.U8 desc[UR16][R10.64+0x39], R23 ;  /* 0x000039170a00a986 */ /* 0x0005e4000c101110 */
.L_x_104:
[----:B------:R-:W-:Y:S05]  /*50b0*/  BSYNC B0 ;  /* 0x0000000000007941 */ /* 0x000fea0003800000 */
.L_x_38:
[----:B------:R-:W-:Y:S01]  /*50c0*/  ULDC UR6, c[0x0][0xc] ;  /* 0x0000030000067ab9 */ /* 0x000fe20000000800 */
[----:B------:R-:W-:Y:S01]  /*50d0*/  ULDC UR7, c[0x0][0x10] ;  /* 0x0000040000077ab9 */ /* 0x000fe20000000800 */
[----:B0-23--:R-:W0:Y:S01]  /*50e0*/  LDC R9, c[0x0][0x14] ;  /* 0x00000500ff097b82 */ /* 0x00de220000000800 */
[----:B------:R-:W-:Y:S01]  /*50f0*/  UIMAD.WIDE.U32 UR6, UR6, UR7, URZ ;  /* 0x00000007060672a5 */ /* 0x000fe2000f8e003f */
[----:B-----5:R-:W-:Y:S01]  /*5100*/  PRMT R8, RZ, 0x7610, R8 ;  /* 0x00007610ff087816 */ /* 0x020fe20000000008 */
[----:B------:R-:W-:Y:S02]  /*5110*/  IMAD.MOV.U32 R15, RZ, RZ, -0x1 ;  /* 0xffffffffff0f7424 */ /* 0x000fe400078e00ff */
[----:B------:R-:W-:Y:S02]  /*5120*/  IMAD.MOV.U32 R73, RZ, RZ, -0x1 ;  /* 0xffffffffff497424 */ /* 0x000fe400078e00ff */
[----:B0-----:R-:W-:-:S04]  /*5130*/  IMAD.WIDE.U32 R4, R9, UR6, R4 ;  /* 0x0000000609047c25 */ /* 0x001fc8000f8e0004 */
[----:B------:R-:W-:Y:S01]  /*5140*/  IMAD R9, R9, UR7, RZ ;  /* 0x0000000709097c24 */ /* 0x000fe2000f8e02ff */
[----:B------:R-:W-:Y:S02]  /*5150*/  ULDC.64 UR6, c[0x0][0x650] ;  /* 0x0001940000067ab9 */ /* 0x000fe40000000a00 */
[----:B------:R-:W-:Y:S01]  /*5160*/  ISETP.GE.U32.AND P0, PT, R4, UR6, PT ;  /* 0x0000000604007c0c */ /* 0x000fe2000bf06070 */
[----:B------:R-:W-:-:S05]  /*5170*/  IMAD.IADD R5, R5, 0x1, R9 ;  /* 0x0000000105057824 */ /* 0x000fca00078e0209 */
[----:B------:R-:W-:-:S13]  /*5180*/  ISETP.GE.U32.AND.EX P0, PT, R5, UR7, PT, P0 ;  /* 0x0000000705007c0c */ /* 0x000fda000bf06100 */
[----:B------:R-:W-:Y:S05]  /*5190*/  @P0 BRA `(.L_x_105) ;  /* 0x0000000400600947 */ /* 0x000fea0003800000 */
[----:B------:R-:W0:Y:S01]  /*51a0*/  S2R R22, SR_CTAID.X ;  /* 0x0000000000167919 */ /* 0x000e220000002500 */
[----:B------:R-:W2:Y:S01]  /*51b0*/  LDC.64 R16, c[0x0][0x628] ;  /* 0x00018a00ff107b82 */ /* 0x000ea20000000a00 */
[----:B------:R-:W-:Y:S01]  /*51c0*/  ULDC UR6, c[0x0][0x150] ;  /* 0x0000540000067ab9 */ /* 0x000fe20000000800 */
[----:B------:R-:W-:Y:S01]  /*51d0*/  IMAD.MOV.U32 R14, RZ, RZ, R4 ;  /* 0x000000ffff0e7224 */ /* 0x000fe200078e0004 */
[----:B-1--4-:R-:W1:Y:S01]  /*51e0*/  S2R R24, SR_CTAID.Y ;  /* 0x0000000000187919 */ /* 0x012e620000002600 */
[----:B------:R-:W-:-:S04]  /*51f0*/  IMAD.MOV.U32 R15, RZ, RZ, R5 ;  /* 0x000000ffff0f7224 */ /* 0x000fc800078e0005 */
[----:B------:R-:W3:Y:S08]  /*5200*/  LDC R25, c[0x0][0x144] ;  /* 0x00005100ff197b82 */ /* 0x000ef00000000800 */
[----:B------:R-:W4:Y:S08]  /*5210*/  LDC R18, c[0x0][0x630] ;  /* 0x00018c00ff127b82 */ /* 0x000f300000000800 */
[----:B------:R-:W1:Y:S01]  /*5220*/  LDC.64 R20, c[0x0][0x620] ;  /* 0x00018800ff147b82 */ /* 0x000e620000000a00 */
[----:B--2---:R-:W-:-:S04]  /*5230*/  ISETP.NE.U32.AND P0, PT, R16, RZ, PT ;  /* 0x000000ff1000720c */ /* 0x004fc80003f05070 */
[----:B------:R-:W-:Y:S02]  /*5240*/  ISETP.NE.AND.EX P0, PT, R17, RZ, PT, P0 ;  /* 0x000000ff1100720c */ /* 0x000fe40003f05300 */
[----:B0-----:R-:W-:-:S05]  /*5250*/  I2FP.F32.U32 R8, R22 ;  /* 0x0000001600087245 */ /* 0x001fca0000201000 */
[----:B------:R-:W-:-:S04]  /*5260*/  FMUL R8, R8, UR6 ;  /* 0x0000000608087c20 */ /* 0x000fc80008400000 */
[----:B------:R0:W2:Y:S02]  /*5270*/  F2I.U32.TRUNC.NTZ R23, R8 ;  /* 0x0000000800177305 */ /* 0x0000a4000020f000 */
[----:B---34-:R-:W-:Y:S05]  /*5280*/  @!P0 BRA `(.L_x_106) ;  /* 0x0000000000288947 */ /* 0x018fea0003800000 */
[----:B------:R-:W3:Y:S02]  /*5290*/  LDC R9, c[0x0][0x634] ;  /* 0x00018d00ff097b82 */ /* 0x000ee40000000800 */
[----:B---3--:R-:W-:-:S05]  /*52a0*/  IADD3 R13, P0, R4, R9, RZ ;  /* 0x00000009040d7210 */ /* 0x008fca0007f1e0ff */
[----:B------:R-:W-:-:S04]  /*52b0*/  IMAD.X R19, RZ, RZ, R5, P0 ;  /* 0x000000ffff137224 */ /* 0x000fc800000e0605 */
[----:B0-----:R-:W-:-:S04]  /*52c0*/  IMAD.WIDE.U32 R8, R19, R16, RZ ;  /* 0x0000001013087225 */ /* 0x001fc800078e00ff */
[----:B------:R-:W-:-:S04]  /*52d0*/  IMAD.WIDE.U32 R10, P0, R13, R17, R8 ;  /* 0x000000110d0a7225 */ /* 0x000fc80007800008 */
[----:B------:R-:W-:-:S04]  /*52e0*/  IMAD.WIDE.U32 R8, R13, R16, RZ ;  /* 0x000000100d087225 */ /* 0x000fc800078e00ff */
[----:B------:R-:W-:Y:S01]  /*52f0*/  IMAD.X R15, RZ, RZ, RZ, P0 ;  /* 0x000000ffff0f7224 */ /* 0x000fe200000e06ff */
[----:B------:R-:W-:Y:S01]  /*5300*/  IADD3 RZ, P0, R9, R10, RZ ;  /* 0x0000000a09ff7210 */ /* 0x000fe20007f1e0ff */
[----:B------:R-:W-:-:S04]  /*5310*/  IMAD.MOV.U32 R14, RZ, RZ, R11 ;  /* 0x000000ffff0e7224 */ /* 0x000fc800078e000b */
[----:B------:R-:W-:-:S08]  /*5320*/  IMAD.WIDE.U32.X R14, R19, R17, R14, P0 ;  /* 0x00000011130e7225 */ /* 0x000fd000000e040e */
.L_x_106:
[----:B------:R-:W3:Y:S01]  /*5330*/  LDC.64 R30, c[0x0][0x640] ;  /* 0x00019000ff1e7b82 */ /* 0x000ee20000000a00 */
[-C--:B------:R-:W-:Y:S01]  /*5340*/  SHF.R.U64 R73, R14, R18.reuse, R15 ;  /* 0x000000120e497219 */ /* 0x080fe2000000120f */
[----:B--2---:R-:W-:Y:S01]  /*5350*/  IMAD.MOV R23, RZ, RZ, -R23 ;  /* 0x000000ffff177224 */ /* 0x004fe200078e0a17 */
[----:B0-----:R-:W-:Y:S01]  /*5360*/  SHF.R.U32.HI R8, RZ, R18, R15 ;  /* 0x00000012ff087219 */ /* 0x001fe2000001160f */
[----:B------:R-:W-:Y:S01]  /*5370*/  ULDC UR6, c[0x0][0x154] ;  /* 0x0000550000067ab9 */ /* 0x000fe20000000800 */
[----:B------:R-:W-:Y:S01]  /*5380*/  IADD3 R11, P0, RZ, -R73, RZ ;  /* 0x80000049ff0b7210 */ /* 0x000fe20007f1e0ff */
[----:B------:R-:W-:Y:S02]  /*5390*/  IMAD R23, R25, R23, R22 ;  /* 0x0000001719177224 */ /* 0x000fe400078e0216 */
[----:B------:R-:W0:Y:S01]  /*53a0*/  LDC R14, c[0x0][0x618] ;  /* 0x00018600ff0e7b82 */ /* 0x000e220000000800 */
[----:B------:R-:W-:Y:S02]  /*53b0*/  IMAD.MOV.U32 R13, RZ, RZ, 0x1 ;  /* 0x00000001ff0d7424 */ /* 0x000fe400078e00ff */
[----:B------:R-:W-:-:S04]  /*53c0*/  IMAD.X R9, RZ, RZ, ~R8, P0 ;  /* 0x000000ffff097224 */ /* 0x000fc800000e0e08 */
[-C--:B-1----:R-:W-:Y:S01]  /*53d0*/  IMAD R10, R9, R20.reuse, RZ ;  /* 0x00000014090a7224 */ /* 0x082fe200078e02ff */
[----:B------:R-:W1:Y:S01]  /*53e0*/  LDC R26, c[0x0][0x608] ;  /* 0x00018200ff1a7b82 */ /* 0x000e620000000800 */
[----:B------:R-:W-:-:S04]  /*53f0*/  IMAD.WIDE.U32 R8, R11, R20, R4 ;  /* 0x000000140b087225 */ /* 0x000fc800078e0004 */
[----:B------:R-:W-:Y:S01]  /*5400*/  IMAD R11, R11, R21, R10 ;  /* 0x000000150b0b7224 */ /* 0x000fe200078e020a */
[----:B------:R-:W-:Y:S02]  /*5410*/  I2FP.F32.U32 R10, R24 ;  /* 0x00000018000a7245 */ /* 0x000fe40000201000 */
[----:B------:R-:W2:Y:S01]  /*5420*/  LDC R28, c[0x0][0x658] ;  /* 0x00019600ff1c7b82 */ /* 0x000ea20000000800 */
[----:B------:R-:W-:Y:S01]  /*5430*/  IMAD.IADD R9, R9, 0x1, R11 ;  /* 0x0000000109097824 */ /* 0x000fe200078e020b */
[----:B---3--:R-:W-:Y:S01]  /*5440*/  ISETP.NE.U32.AND P0, PT, R30, RZ, PT ;  /* 0x000000ff1e00720c */ /* 0x008fe20003f05070 */
[----:B------:R-:W-:Y:S01]  /*5450*/  FMUL R10, R10, UR6 ;  /* 0x000000060a0a7c20 */ /* 0x000fe20008400000 */
[----:B------:R-:W-:Y:S02]  /*5460*/  IMAD.MOV.U32 R11, RZ, RZ, -0x1 ;  /* 0xffffffffff0b7424 */ /* 0x000fe400078e00ff */
[----:B------:R-:W-:Y:S01]  /*5470*/  ISETP.NE.AND.EX P0, PT, R31, RZ, PT, P0 ;  /* 0x000000ff1f00720c */ /* 0x000fe20003f05300 */
[----:B------:R3:W4:Y:S01]  /*5480*/  F2I.U32.TRUNC.NTZ R19, R10 ;  /* 0x0000000a00137305 */ /* 0x000722000020f000 */
[----:B------:R-:W3:Y:S01]  /*5490*/  LDC R21, c[0x0][0x148] ;  /* 0x00005200ff157b82 */ /* 0x000ee20000000800 */
[----:B0-----:R-:W-:-:S02]  /*54a0*/  SHF.R.U64 R18, R8, R14, R9 ;  /* 0x0000000e08127219 */ /* 0x001fc40000001209 */
[----:B------:R-:W-:-:S05]  /*54b0*/  SHF.R.U32.HI R9, RZ, R14, R9 ;  /* 0x0000000eff097219 */ /* 0x000fca0000011609 */
[----:B------:R-:W0:Y:S01]  /*54c0*/  LDC R22, c[0x0][0x600] ;  /* 0x00018000ff167b82 */ /* 0x000e220000000800 */
[-CC-:B-1----:R-:W-:Y:S02]  /*54d0*/  SHF.R.U64 R16, R18, R26.reuse, R9.reuse ;  /* 0x0000001a12107219 */ /* 0x182fe40000001209 */
[----:B------:R-:W-:-:S05]  /*54e0*/  SHF.R.U32.HI R9, RZ, R26, R9 ;  /* 0x0000001aff097219 */ /* 0x000fca0000011609 */
[----:B------:R-:W1:Y:S01]  /*54f0*/  LDC R27, c[0x0][0x648] ;  /* 0x00019200ff1b7b82 */ /* 0x000e620000000800 */
[-CC-:B--2---:R-:W-:Y:S02]  /*5500*/  SHF.R.U64 R20, R16, R28.reuse, R9.reuse ;  /* 0x0000001c10147219 */ /* 0x184fe40000001209 */
[-C--:B------:R-:W-:Y:S02]  /*5510*/  SHF.L.U32 R11, R11, R28.reuse, RZ ;  /* 0x0000001c0b0b7219 */ /* 0x080fe400000006ff */
[-C--:B------:R-:W-:Y:S01]  /*5520*/  SHF.R.U32.HI R9, RZ, R28.reuse, R9 ;  /* 0x0000001cff097219 */ /* 0x080fe20000011609 */
[----:B------:R-:W-:Y:S01]  /*5530*/  IMAD.MOV.U32 R8, RZ, RZ, R20 ;  /* 0x000000ffff087224 */ /* 0x000fe200078e0014 */
[----:B------:R-:W-:Y:S01]  /*5540*/  SHF.L.U32 R26, R13, R28, RZ ;  /* 0x0000001c0d1a7219 */ /* 0x000fe200000006ff */
[----:B------:R-:W2:Y:S01]  /*5550*/  LDC R29, c[0x0][0x638] ;  /* 0x00018e00ff1d7b82 */ /* 0x000ea20000000800 */
[----:B------:R-:W-:-:S07]  /*5560*/  LOP3.LUT R25, RZ, R11, RZ, 0x33, !PT ;  /* 0x0000000bff197212 */ /* 0x000fce00078e33ff */
[----:B------:R-:W0:Y:S01]  /*5570*/  LDC R32, c[0x0][0x610] ;  /* 0x00018400ff207b82 */ /* 0x000e220000000800 */
[----:B----4-:R-:W-:Y:S05]  /*5580*/  @!P0 BRA `(.L_x_107) ;  /* 0x0000000000288947 */ /* 0x010fea0003800000 */
[----:B------:R-:W4:Y:S02]  /*5590*/  LDC R13, c[0x0][0x64c] ;  /* 0x00019300ff0d7b82 */ /* 0x000f240000000800 */
[----:B----4-:R-:W-:-:S05]  /*55a0*/  IADD3 R13, P0, R20, R13, RZ ;  /* 0x0000000d140d7210 */ /* 0x010fca0007f1e0ff */
[----:B------:R-:W-:-:S04]  /*55b0*/  IMAD.X R17, RZ, RZ, R9, P0 ;  /* 0x000000ffff117224 */ /* 0x000fc800000e0609 */
[----:B------:R-:W-:-:S04]  /*55c0*/  IMAD.WIDE.U32 R8, R17, R30, RZ ;  /* 0x0000001e11087225 */ /* 0x000fc800078e00ff */
[----:B---3--:R-:W-:-:S04]  /*55d0*/  IMAD.WIDE.U32 R10, P0, R13, R31, R8 ;  /* 0x0000001f0d0a7225 */ /* 0x008fc80007800008 */
[----:B------:R-:W-:-:S04]  /*55e0*/  IMAD.WIDE.U32 R8, R13, R30, RZ ;  /* 0x0000001e0d087225 */ /* 0x000fc800078e00ff */
[----:B------:R-:W-:Y:S01]  /*55f0*/  IMAD.X R15, RZ, RZ, RZ, P0 ;  /* 0x000000ffff0f7224 */ /* 0x000fe200000e06ff */
[----:B------:R-:W-:Y:S01]  /*5600*/  IADD3 RZ, P0, R9, R10, RZ ;  /* 0x0000000a09ff7210 */ /* 0x000fe20007f1e0ff */
[----:B------:R-:W-:-:S04]  /*5610*/  IMAD.MOV.U32 R14, RZ, RZ, R11 ;  /* 0x000000ffff0e7224 */ /* 0x000fc800078e000b */
[----:B------:R-:W-:-:S08]  /*5620*/  IMAD.WIDE.U32.X R8, R17, R31, R14, P0 ;  /* 0x0000001f11087225 */ /* 0x000fd000000e040e */
.L_x_107:
[----:B-1----:R-:W-:Y:S01]  /*5630*/  SHF.R.U64 R8, R8, R27, R9 ;  /* 0x0000001b08087219 */ /* 0x002fe20000001209 */
[----:B0-----:R-:W-:Y:S01]  /*5640*/  VIADD R13, R22, 0xffffffff ;  /* 0xffffffff160d7836 */ /* 0x001fe20000000000 */
[----:B------:R-:W-:Y:S01]  /*5650*/  LOP3.LUT R11, R16, R25, RZ, 0xc0, !PT ;  /* 0x00000019100b7212 */ /* 0x000fe200078ec0ff */
[----:B------:R-:W-:Y:S02]  /*5660*/  IMAD.MOV R19, RZ, RZ, -R19 ;  /* 0x000000ffff137224 */ /* 0x000fe400078e0a13 */
[----:B------:R-:W-:Y:S02]  /*5670*/  IMAD.MOV R9, RZ, RZ, -R8 ;  /* 0x000000ffff097224 */ /* 0x000fe400078e0a08 */
[----:B------:R-:W-:Y:S01]  /*5680*/  IMAD R26, R26, R8, R11 ;  /* 0x000000081a1a7224 */ /* 0x000fe200078e020b */
[----:B------:R-:W-:Y:S01]  /*5690*/  LOP3.LUT R11, R18, R13, RZ, 0xc0, !PT ;  /* 0x0000000d120b7212 */ /* 0x000fe200078ec0ff */
[----:B---3--:R-:W-:Y:S02]  /*56a0*/  @P4 IMAD R23, R21, R19, R24 ;  /* 0x0000001315174224 */ /* 0x008fe400078e0218 */
[----:B--2---:R-:W-:-:S02]  /*56b0*/  IMAD R8, R9, R29, R20 ;  /* 0x0000001d09087224 */ /* 0x004fc400078e0214 */
[----:B------:R-:W-:Y:S02]  /*56c0*/  IMAD R26, R26, R32, R23 ;  /* 0x000000201a1a7224 */ /* 0x000fe400078e0217 */
[----:B------:R-:W-:Y:S02]  /*56d0*/  IMAD R9, R8, R22, R11 ;  /* 0x0000001608097224 */ /* 0x000fe400078e020b */
[----:B------:R-:W-:-:S03]  /*56e0*/  IMAD.MOV.U32 R10, RZ, RZ, 0x1 ;  /* 0x00000001ff0a7424 */ /* 0x000fc600078e00ff */
[----:B------:R-:W-:Y:S02]  /*56f0*/  SEL R15, R9, R26, !P4 ;  /* 0x0000001a090f7207 */ /* 0x000fe40006000000 */
[----:B------:R-:W-:Y:S02]  /*5700*/  PRMT R8, R10, 0x7610, R8 ;  /* 0x000076100a087816 */ /* 0x000fe40000000008 */
[----:B------:R-:W-:-:S07]  /*5710*/  SEL R26, R26, R9, !P4 ;  /* 0x000000091a1a7207 */ /* 0x000fce0006000000 */
.L_x_105:
[----:B------:R-:W-:Y:S01]  /*5720*/  LOP3.LUT P0, RZ, R8, 0xff, RZ, 0xc0, !PT ;  /* 0x000000ff08ff7812 */ /* 0x000fe2000780c0ff */
[----:B------:R-:W-:-:S12]  /*5730*/  IMAD.MOV.U32 R71, RZ, RZ, R26 ;  /* 0x000000ffff477224 */ /* 0x000fd800078e001a */
[----:B------:R-:W-:Y:S05]  /*5740*/  @P0 BRA `(.L_x_108) ;  /* 0xffffffb800d00947 */ /* 0x000fea000383ffff */
[----:B------:R-:W-:Y:S05]  /*5750*/  EXIT ;  /* 0x000000000000794d */ /* 0x000fea0003800000 */
.L_x_8:
[----:B0-----:R-:W-:Y:S01]  /*5760*/  ULDC.64 UR4, c[0x0][0x650] ;  /* 0x0001940000047ab9 */ /* 0x001fe20000000a00 */
        /* <DEDUP_REMOVED lines=25> */
.L_x_110:
[----:B------:R-:W0:Y:S01]  /*5900*/  LDC.64 R28, c[0x0][0x640] ;  /* 0x00019000ff1c7b82 */ /* 0x000e220000000a00 */
[-CC-:B------:R-:W-:Y:S01]  /*5910*/  SHF.R.U64 R21, R16, R6.reuse, R17.reuse ;  /* 0x0000000610157219 */ /* 0x180fe20000001211 */
[----:B------:R-:W-:Y:S01]  /*5920*/  IMAD.MOV.U32 R31, RZ, RZ, 0x1 ;  /* 0x00000001ff1f7424 */ /* 0x000fe200078e00ff */
[----:B------:R-:W-:Y:S02]  /*5930*/  SHF.R.U32.HI R3, RZ, R6, R17 ;  /* 0x00000006ff037219 */ /* 0x000fe40000011611 */
[----:B------:R-:W-:-:S03]  /*5940*/  IADD3 R15, P0, RZ, -R21, RZ ;  /* 0x80000015ff0f7210 */ /* 0x000fc60007f1e0ff */
[----:B------:R-:W1:Y:S02]  /*5950*/  LDC R14, c[0x0][0x618] ;  /* 0x00018600ff0e7b82 */ /* 0x000e640000000800 */
[----:B------:R-:W-:Y:S02]  /*5960*/  IMAD.X R3, RZ, RZ, ~R3, P0 ;  /* 0x000000ffff037224 */ /* 0x000fe400000e0e03 */
[----:B------:R-:W-:-:S04]  /*5970*/  IMAD.WIDE.U32 R12, R15, R22, R4 ;  /* 0x000000160f0c7225 */ /* 0x000fc800078e0004 */
[----:B------:R-:W2:Y:S01]  /*5980*/  LDC R16, c[0x0][0x608] ;  /* 0x00018200ff107b82 */ /* 0x000ea20000000800 */
[----:B------:R-:W-:-:S04]  /*5990*/  IMAD R6, R3, R22, RZ ;  /* 0x0000001603067224 */ /* 0x000fc800078e02ff */
[----:B------:R-:W-:-:S03]  /*59a0*/  IMAD R3, R15, R23, R6 ;  /* 0x000000170f037224 */ /* 0x000fc600078e0206 */
[----:B------:R-:W3:Y:S01]  /*59b0*/  LDC R26, c[0x0][0x658] ;  /* 0x00019600ff1a7b82 */ /* 0x000ee20000000800 */
[----:B------:R-:W-:Y:S01]  /*59c0*/  IMAD.IADD R3, R13, 0x1, R3 ;  /* 0x000000010d037824 */ /* 0x000fe200078e0203 */
[----:B0-----:R-:W-:Y:S01]  /*59d0*/  ISETP.NE.U32.AND P0, PT, R28, RZ, PT ;  /* 0x000000ff1c00720c */ /* 0x001fe20003f05070 */
[----:B------:R-:W-:-:S03]  /*59e0*/  IMAD.MOV.U32 R13, RZ, RZ, -0x1 ;  /* 0xffffffffff0d7424 */ /* 0x000fc600078e00ff */
        /* <DEDUP_REMOVED lines=25> */
.L_x_111:
[----:B-1----:R-:W-:Y:S01]  /*5b80*/  SHF.R.U64 R6, R12, R25, R13 ;  /* 0x000000190c067219 */ /* 0x002fe2000000120d */
[----:B0-----:R-:W-:Y:S01]  /*5b90*/  VIADD R13, R24, 0xffffffff ;  /* 0xffffffff180d7836 */ /* 0x001fe20000000000 */
[----:B------:R-:W-:Y:S01]  /*5ba0*/  SHF.L.U32 R9, R31, R26, RZ ;  /* 0x0000001a1f097219 */ /* 0x000fe200000006ff */
[----:B------:R-:W-:Y:S01]  /*5bb0*/  @P4 IMAD R10, R11, R20, R8 ;  /* 0x000000140b0a4224 */ /* 0x000fe200078e0208 */
[----:B------:R-:W-:Y:S01]  /*5bc0*/  LOP3.LUT R3, R22, R33, RZ, 0xc0, !PT ;  /* 0x0000002116037212 */ /* 0x000fe200078ec0ff */
[----:B------:R-:W-:Y:S01]  /*5bd0*/  IMAD.MOV R12, RZ, RZ, -R6 ;  /* 0x000000ffff0c7224 */ /* 0x000fe200078e0a06 */
[----:B------:R-:W-:Y:S01]  /*5be0*/  LOP3.LUT R18, R18, R13, RZ, 0xc0, !PT ;  /* 0x0000000d12127212 */ /* 0x000fe200078ec0ff */
[----:B------:R-:W-:Y:S02]  /*5bf0*/  IMAD.MOV.U32 R16, RZ, RZ, R21 ;  /* 0x000000ffff107224 */ /* 0x000fe400078e0015 */
[----:B------:R-:W-:Y:S02]  /*5c00*/  IMAD R9, R9, R6, R3 ;  /* 0x0000000609097224 */ /* 0x000fe400078e0203 */
[----:B--2---:R-:W-:-:S02]  /*5c10*/  IMAD R3, R12, R27, R23 ;  /* 0x0000001b0c037224 */ /* 0x004fc400078e0217 */
[----:B---3--:R-:W-:Y:S02]  /*5c20*/  IMAD R10, R9, R30, R10 ;  /* 0x0000001e090a7224 */ /* 0x008fe400078e020a */
[----:B------:R-:W-:Y:S02]  /*5c30*/  IMAD.MOV.U32 R6, RZ, RZ, 0x1 ;  /* 0x00000001ff067424 */ /* 0x000fe400078e00ff */
[----:B------:R-:W-:-:S03]  /*5c40*/  IMAD R9, R3, R24, R18 ;  /* 0x0000001803097224 */ /* 0x000fc600078e0212 */
[----:B------:R-:W-:Y:S02]  /*5c50*/  PRMT R3, R6, 0x7610, R3 ;  /* 0x0000761006037816 */ /* 0x000fe40000000003 */
[----:B------:R-:W-:Y:S02]  /*5c60*/  SEL R6, R9, R10, !P4 ;  /* 0x0000000a09067207 */ /* 0x000fe40006000000 */
[----:B------:R-:W-:-:S07]  /*5c70*/  SEL R18, R10, R9, !P4 ;  /* 0x000000090a127207 */ /* 0x000fce0006000000 */
.L_x_109:
[----:B------:R-:W-:-:S08]  /*5c80*/  NOP ;  /* 0x0000000000007918 */ /* 0x000fd00000000000 */
[----:B------:R-:W0:-:S00]  /*5c90*/  USETMAXREG.DEALLOC.CTAPOOL 0x28 ;  /* 0x00000028000079c8 */ /* 0x000e0000080e0500 */
[----:B0-----:R-:W-:-:S13]  /*5ca0*/  ISETP.NE.AND P0, PT, R7, RZ, PT ;  /* 0x000000ff0700720c */ /* 0x001fda0003f05270 */
[----:B------:R-:W-:Y:S05]  /*5cb0*/  @P0 EXIT ;  /* 0x000000000000094d */ /* 0x000fea0003800000 */
[----:B------:R-:W-:Y:S01]  /*5cc0*/  LOP3.LUT P0, RZ, R3, 0xff, RZ, 0xc0, !PT ;  /* 0x000000ff03ff7812 */ /* 0x000fe2000780c0ff */
[----:B------:R-:W-:Y:S02]  /*5cd0*/  IMAD.MOV.U32 R3, RZ, RZ, 0x1 ;  /* 0x00000001ff037424 */ /* 0x000fe400078e00ff */
[----:B------:R-:W-:-:S10]  /*5ce0*/  IMAD.MOV.U32 R17, RZ, RZ, RZ ;  /* 0x000000ffff117224 */ /* 0x000fd400078e00ff */
[----:B------:R-:W-:Y:S05]  /*5cf0*/  @!P0 BRA `(.L_x_112) ;  /* 0x0000000c003c8947 */ /* 0x000fea0003800000 */
[----:B------:R-:W0:Y:S01]  /*5d00*/  LDC R3, c[0x0][0x28c] ;  /* 0x0000a300ff037b82 */ /* 0x000e220000000800 */
[----:B------:R-:W1:Y:S01]  /*5d10*/  S2R R12, SR_CgaCtaId ;  /* 0x00000000000c7919 */ /* 0x000e620000008800 */
[----:B------:R-:W-:Y:S01]  /*5d20*/  ULDC UR5, c[0x0][0x658] ;  /* 0x0001960000057ab9 */ /* 0x000fe20000000800 */
[----:B------:R-:W-:Y:S01]  /*5d30*/  UMOV UR7, 0xffffffff ;  /* 0xffffffff00077882 */ /* 0x000fe20000000000 */
[----:B------:R-:W-:Y:S01]  /*5d40*/  ULDC UR6, c[0x0][0xc] ;  /* 0x0000030000067ab9 */ /* 0x000fe20000000800 */
[----:B------:R-:W-:Y:S01]  /*5d50*/  USHF.L.U32 UR8, UR7, UR5, URZ ;  /* 0x0000000507087299 */ /* 0x000fe2000800063f */
[----:B------:R-:W-:Y:S01]  /*5d60*/  BSSY B0, `(.L_x_112) ;  /* 0x00000c8000007945 */ /* 0x000fe20003800000 */
[----:B------:R-:W-:Y:S01]  /*5d70*/  UMOV UR9, 0x1 ;  /* 0x0000000100097882 */ /* 0x000fe20000000000 */
[----:B------:R-:W-:Y:S01]  /*5d80*/  ULDC UR7, c[0x0][0x10] ;  /* 0x0000040000077ab9 */ /* 0x000fe20000000800 */
[----:B------:R-:W-:Y:S01]  /*5d90*/  USHF.L.U32 UR18, UR9, UR5, URZ ;  /* 0x0000000509127299 */ /* 0x000fe2000800063f */
[----:B------:R-:W-:Y:S01]  /*5da0*/  IMAD.MOV.U32 R14, RZ, RZ, 0x1 ;  /* 0x00000001ff0e7424 */ /* 0x000fe200078e00ff */
[----:B------:R-:W-:Y:S01]  /*5db0*/  UIMAD.WIDE.U32 UR6, UR6, UR7, URZ ;  /* 0x00000007060672a5 */ /* 0x000fe2000f8e003f */
[----:B------:R-:W-:Y:S01]  /*5dc0*/  LOP3.LUT R15, R2, 0x2, RZ, 0xfc, !PT ;  /* 0x00000002020f7812 */ /* 0x000fe200078efcff */
[----:B------:R-:W-:Y:S01]  /*5dd0*/  ULDC UR5, c[0x0][0x14] ;  /* 0x0000050000057ab9 */ /* 0x000fe20000000800 */
[----:B------:R-:W-:Y:S01]  /*5de0*/  IMAD.MOV.U32 R17, RZ, RZ, RZ ;  /* 0x000000ffff117224 */ /* 0x000fe200078e00ff */
[----:B------:R-:W-:-:S02]  /*5df0*/  UIMAD.WIDE.U32 UR20, UR6, UR5, URZ ;  /* 0x00000005061472a5 */ /* 0x000fc4000f8e003f */
[----:B------:R-:W-:Y:S01]  /*5e00*/  UIMAD UR13, UR7, UR5, URZ ;  /* 0x00000005070d72a4 */ /* 0x000fe2000f8e023f */
[----:B------:R-:W-:Y:S01]  /*5e10*/  ULDC UR4, c[0x0][0x600] ;  /* 0x0001800000047ab9 */ /* 0x000fe20000000800 */
[----:B------:R-:W-:Y:S02]  /*5e20*/  ULOP3.LUT UR17, URZ, UR8, URZ, 0x33, !UPT ;  /* 0x000000083f117292 */ /* 0x000fe4000f8e333f */
[----:B------:R-:W-:Y:S01]  /*5e30*/  UIADD3 UR4, UR4, -0x1, URZ ;  /* 0xffffffff04047890 */ /* 0x000fe2000fffe03f */
[----:B0-----:R-:W-:Y:S01]  /*5e40*/  VIADD R3, R3, 0x7f ;  /* 0x0000007f03037836 */ /* 0x001fe20000000000 */
[----:B------:R-:W-:Y:S01]  /*5e50*/  UIADD3 UR13, UR21, UR13, URZ ;  /* 0x0000000d150d7290 */ /* 0x000fe2000fffe03f */
[----:B------:R-:W-:-:S03]  /*5e60*/  ULDC.64 UR22, c[0x0][0x198] ;  /* 0x0000660000167ab9 */ /* 0x000fc60000000a00 */
[----:B------:R-:W-:-:S04]  /*5e70*/  SHF.R.S32.HI R8, RZ, 0x1f, R3 ;  /* 0x0000001fff087819 */ /* 0x000fc80000011403 */
[----:B------:R-:W-:Y:S01]  /*5e80*/  LEA.HI R8, R8, R3, RZ, 0x7 ;  /* 0x0000000308087211 */ /* 0x000fe200078f38ff */
[C---:B-1----:R-:W-:Y:S02]  /*5e90*/  IMAD.SHL.U32 R11, R12.reuse, 0x8, RZ ;  /* 0x000000080c0b7824 */ /* 0x042fe400078e00ff */
[----:B------:R-:W-:Y:S01]  /*5ea0*/  IMAD.SHL.U32 R12, R12, 0x400, RZ ;  /* 0x000004000c0c7824 */ /* 0x000fe200078e00ff */
[----:B------:R-:W-:Y:S01]  /*5eb0*/  SHF.R.S32.HI R10, RZ, 0x7, R8 ;  /* 0x00000007ff0a7819 */ /* 0x000fe20000011408 */
[----:B------:R-:W-:Y:S01]  /*5ec0*/  IMAD.MOV.U32 R3, RZ, RZ, 0x1 ;  /* 0x00000001ff037424 */ /* 0x000fe200078e00ff */
[----:B------:R-:W-:Y:S02]  /*5ed0*/  LOP3.LUT R11, R11, 0x38, RZ, 0xc0, !PT ;  /* 0x000000380b0b7812 */ /* 0x000fe400078ec0ff */
[----:B------:R-:W-:Y:S01]  /*5ee0*/  LOP3.LUT R12, R12, 0x1c00, RZ, 0xc0, !PT ;  /* 0x00001c000c0c7812 */ /* 0x000fe200078ec0ff */
[----:B------:R-:W-:-:S07]  /*5ef0*/  VIADD R13, R10, 0x1 ;  /* 0x000000010a0d7836 */ /* 0x000fce0000000000 */
.L_x_123:
[----:B------:R-:W-:-:S03]  /*5f00*/  UMOV UR5, 0xffffffff ;  /* 0xffffffff00057882 */ /* 0x000fc60000000000 */
[----:B------:R-:W-:Y:S05]  /*5f10*/  BRA.DIV UR5, `(.L_x_113) ;  /* 0x0000001205587947 */ /* 0x000fea000b800000 */
[----:B------:R-:W-:-:S13]  /*5f20*/  ELECT P0, URZ, PT ;  /* 0x00000000003f782f */ /* 0x000fda0003800000 */
.L_x_139:
[----:B------:R-:W0:Y:S01]  /*5f30*/  LDC R7, c[0x0][0x28c] ;  /* 0x0000a300ff077b82 */ /* 0x000e220000000800 */
[----:B------:R-:W-:Y:S01]  /*5f40*/  BSSY B1, `(.L_x_114) ;  /* 0x0000038000017945 */ /* 0x000fe20003800000 */
[----:B0-----:R-:W-:-:S13]  /*5f50*/  ISETP.LT.OR P0, PT, R7, 0x1, !P0 ;  /* 0x000000010700780c */ /* 0x001fda0004701670 */
[----:B------:R-:W-:Y:S05]  /*5f60*/  @P0 BRA `(.L_x_115) ;  /* 0x0000000000d40947 */ /* 0x000fea0003800000 */
[----:B------:R-:W-:Y:S02]  /*5f70*/  IMAD R20, R6, 0x40, R11 ;  /* 0x0000004006147824 */ /* 0x000fe400078e020b */
[----:B------:R-:W-:Y:S02]  /*5f80*/  IMAD.SHL.U32 R19, R18, 0x80, RZ ;  /* 0x0000008012137824 */ /* 0x000fe400078e00ff */
[----:B------:R-:W-:Y:S02]  /*5f90*/  IMAD.MOV.U32 R23, RZ, RZ, RZ ;  /* 0x000000ffff177224 */ /* 0x000fe400078e00ff */
[----:B------:R-:W-:Y:S02]  /*5fa0*/  IMAD.MOV.U32 R6, RZ, RZ, R13 ;  /* 0x000000ffff067224 */ /* 0x000fe400078e000d */
[----:B------:R-:W-:Y:S02]  /*5fb0*/  IMAD.MOV.U32 R7, RZ, RZ, R3 ;  /* 0x000000ffff077224 */ /* 0x000fe400078e0003 */
[----:B------:R-:W-:-:S07]  /*5fc0*/  IMAD.MOV.U32 R9, RZ, RZ, R17 ;  /* 0x000000ffff097224 */ /* 0x000fce00078e0011 */
.L_x_118:
[----:B------:R-:W0:Y:S01]  /*5fd0*/  S2R R21, SR_CgaCtaId ;  /* 0x0000000000157919 */ /* 0x000e220000008800 */
[----:B------:R-:W-:Y:S02]  /*5fe0*/  MOV R8, 0x400 ;  /* 0x0000040000087802 */ /* 0x000fe40000000f00 */
[----:B------:R-:W-:-:S13]  /*5ff0*/  LOP3.LUT P1, RZ, R0, 0x7f, RZ, 0xc0, !PT ;  /* 0x0000007f00ff7812 */ /* 0x000fda000782c0ff */
[----:B------:R-:W1:Y:S01]  /*6000*/  @!P1 LDC R18, c[0x0][0x500] ;  /* 0x00014000ff129b82 */ /* 0x000e620000000800 */
[----:B0-----:R-:W-:Y:S02]  /*6010*/  LEA R22, R21, R8, 0x18 ;  /* 0x0000000815167211 */ /* 0x001fe400078ec0ff */
[----:B------:R-:W-:-:S03]  /*6020*/  SHF.L.U32 R8, R7, 0x1f, RZ ;  /* 0x0000001f07087819 */ /* 0x000fc600000006ff */
[----:B------:R-:W-:-:S04]  /*6030*/  IMAD R21, R9, 0x8, R22 ;  /* 0x0000000809157824 */ /* 0x000fc800078e0216 */
[----:B------:R-:W0:Y:S02]  /*6040*/  SYNCS.PHASECHK.TRANS64.TRYWAIT P0, [R21+URZ+0x48], R8 ;  /* 0x00004808150075a7 */ /* 0x000e24000800017f */
[----:B01----:R-:W-:Y:S05]  /*6050*/  @!P0 BRA `(.L_x_116) ;  /* 0x0000001000288947 */ /* 0x003fea0003800000 */
.L_x_140:
[----:B0-----:R-:W-:Y:S01]  /*6060*/  PRMT R8, R15, 0x9910, RZ ;  /* 0x000099100f087816 */ /* 0x001fe200000000ff */
[----:B------:R0:W-:Y:S03]  /*6070*/  @!P1 SYNCS.ARRIVE.TRANS64 RZ, [R21+URZ], R18 ;  /* 0x0000001215ff99a7 */ /* 0x0001e6000800003f */
[----:B------:R-:W-:-:S13]  /*6080*/  ISETP.NE.AND P0, PT, R8, 0x2, PT ;  /* 0x000000020800780c */ /* 0x000fda0003f05270 */
[----:B0-----:R-:W-:Y:S05]  /*6090*/  @P0 BRA `(.L_x_117) ;  /* 0x0000000000040947 */ /* 0x001fea0003800000 */
[----:B------:R-:W-:Y:S01]  /*60a0*/  BPT.TRAP 0x1 ;  /* 0x000000040000795c */ /* 0x000fe20000300000 */
.L_x_117:
[----:B------:R-:W-:Y:S01]  /*60b0*/  R2UR UR16, R22 ;  /* 0x00000000161072ca */ /* 0x000fe200000e0000 */
[----:B------:R-:W-:Y:S01]  /*60c0*/  IMAD R22, R9, 0x4000, R22 ;  /* 0x0000400009167824 */ /* 0x000fe200078e0216 */
[----:B------:R-:W-:Y:S01]  /*60d0*/  R2UR UR9, R21 ;  /* 0x00000000150972ca */ /* 0x000fe200000e0000 */
[----:B------:R-:W-:Y:S01]  /*60e0*/  IMAD R8, R9, 0x2000, R12 ;  /* 0x0000200009087824 */ /* 0x000fe200078e020c */
[----:B------:R-:W-:Y:S01]  /*60f0*/  UIADD3 UR6, UP0, UR22, 0xf0, URZ ;  /* 0x000000f016067890 */ /* 0x000fe2000ff1e03f */
[----:B------:R-:W-:Y:S01]  /*6100*/  VIADD R6, R6, 0xffffffff ;  /* 0xffffffff06067836 */ /* 0x000fe20000000000 */
[----:B------:R-:W-:Y:S01]  /*6110*/  R2UR UR5, R22 ;  /* 0x00000000160572ca */ /* 0x000fe200000e0000 */
[----:B------:R-:W-:Y:S01]  /*6120*/  UIADD3 UR24, UP1, UR22, 0x1f0, URZ ;  /* 0x000001f016187890 */ /* 0x000fe2000ff3e03f */
[----:B------:R-:W-:Y:S01]  /*6130*/  R2UR UR8, R8 ;  /* 0x00000000080872ca */ /* 0x000fe200000e0000 */
[----:B------:R-:W-:Y:S01]  /*6140*/  UIADD3.X UR7, URZ, UR23, URZ, UP0, !UPT ;  /* 0x000000173f077290 */ /* 0x000fe200087fe43f */
[----:B------:R-:W-:Y:S01]  /*6150*/  R2UR UR11, R19 ;  /* 0x00000000130b72ca */ /* 0x000fe200000e0000 */
[----:B------:R-:W-:Y:S01]  /*6160*/  VIADD R9, R9, 0x1 ;  /* 0x0000000109097836 */ /* 0x000fe20000000000 */
[----:B------:R-:W-:Y:S01]  /*6170*/  R2UR UR10, R23 ;  /* 0x00000000170a72ca */ /* 0x000fe200000e0000 */
[----:B------:R-:W-:Y:S01]  /*6180*/  UIADD3.X UR25, URZ, UR23, URZ, UP1, !UPT ;  /* 0x000000173f197290 */ /* 0x000fe20008ffe43f */
[----:B------:R-:W-:Y:S01]  /*6190*/  R2UR UR12, R16 ;  /* 0x00000000100c72ca */ /* 0x000fe200000e0000 */
[----:B------:R-:W-:Y:S01]  /*61a0*/  UMOV UR14, 0x0 ;  /* 0x00000000000e7882 */ /* 0x000fe20000000000 */
[----:B------:R-:W-:Y:S01]  /*61b0*/  R2UR UR19, R20 ;  /* 0x00000000141372ca */ /* 0x000fe200000e0000 */
[----:B------:R-:W-:Y:S01]  /*61c0*/  UMOV UR15, 0x10000000 ;  /* 0x10000000000f7882 */ /* 0x000fe20000000000 */
[----:B------:R-:W-:Y:S01]  /*61d0*/  ISETP.GT.AND P1, PT, R6, 0x1, PT ;  /* 0x000000010600780c */ /* 0x000fe20003f24270 */
[----:B------:R-:W-:Y:S01]  /*61e0*/  UIADD3 UR5, UR5, 0x180, URZ ;  /* 0x0000018005057890 */ /* 0x000fe2000fffe03f */
[----:B------:R-:W-:Y:S01]  /*61f0*/  ISETP.NE.AND P0, PT, R9, 0x9, PT ;  /* 0x000000090900780c */ /* 0x000fe20003f05270 */
[----:B------:R-:W-:Y:S01]  /*6200*/  UIADD3 UR16, UR16, 0x24180, UR8 ;  /* 0x0002418010107890 */ /* 0x000fe2000fffe008 */
[----:B------:R-:W-:Y:S01]  /*6210*/  VIADD R23, R23, 0x80 ;  /* 0x0000008017177836 */ /* 0x000fe20000000000 */
[----:B------:R-:W-:Y:S01]  /*6220*/  UMOV UR26, 0xff0000 ;  /* 0x00ff0000001a7882 */ /* 0x000fe20000000000 */
[----:B------:R-:W-:-:S02]  /*6230*/  SEL R8, RZ, 0x1, P0 ;  /* 0x00000001ff087807 */ /* 0x000fc40000000000 */
[----:B------:R-:W-:Y:S01]  /*6240*/  UMOV UR8, UR5 ;  /* 0x0000000500087c82 */ /* 0x000fe20008000000 */
[----:B------:R-:W-:Y:S01]  /*6250*/  SEL R9, R9, RZ, P0 ;  /* 0x000000ff09097207 */ /* 0x000fe20000000000 */
[----:B------:R0:W-:Y:S01]  /*6260*/  UTMALDG.3D [UR8], [UR6], desc[UR14] ;  /* 0x00000e08060075b4 */ /* 0x0001e20008011000 */
[----:B------:R-:W-:Y:S01]  /*6270*/  LOP3.LUT R7, R7, R8, RZ, 0x3c, !PT ;  /* 0x0000000807077212 */ /* 0x000fe200078e3cff */
[----:B0-----:R-:W-:Y:S01]  /*6280*/  UMOV UR11, UR19 ;  /* 0x00000013000b7c82 */ /* 0x001fe20008000000 */
[----:B------:R-:W-:Y:S02]  /*6290*/  UMOV UR8, UR16 ;  /* 0x0000001000087c82 */ /* 0x000fe40008000000 */
[----:B------:R0:W-:Y:S02]  /*62a0*/  UTMALDG.3D.MULTICAST [UR8], [UR24], UR26, desc[UR14] ;  /* 0x00000e08180073b4 */ /* 0x0001e4000801181a */
[----:B0-----:R-:W-:Y:S05]  /*62b0*/  @P1 BRA `(.L_x_118) ;  /* 0xfffffffc00441947 */ /* 0x001fea000383ffff */
.L_x_115:
[----:B------:R-:W-:Y:S05]  /*62c0*/  BSYNC B1 ;  /* 0x0000000000017941 */ /* 0x000fea0003800000 */
.L_x_114:
[----:B------:R-:W-:Y:S01]  /*62d0*/  LOP3.LUT P1, RZ, R14, 0xff, RZ, 0xc0, !PT ;  /* 0x000000ff0eff7812 */ /* 0x000fe2000782c0ff */
[C---:B------:R-:W-:Y:S01]  /*62e0*/  IMAD.IADD R17, R10.reuse, 0x1, R17 ;  /* 0x000000010a117824 */ /* 0x040fe200078e0211 */
[----:B------:R-:W-:Y:S01]  /*62f0*/  ULDC.64 UR6, c[0x0][0x650] ;  /* 0x0001940000067ab9 */ /* 0x000fe20000000a00 */
[C---:B------:R-:W-:Y:S01]  /*6300*/  ISETP.GE.U32.AND P2, PT, R10.reuse, 0x9, PT ;  /* 0x000000090a00780c */ /* 0x040fe20003f46070 */
[----:B------:R-:W-:Y:S01]  /*6310*/  BSSY B1, `(.L_x_119) ;  /* 0x000006a000017945 */ /* 0x000fe20003800000 */
[----:B------:R-:W-:Y:S01]  /*6320*/  IMAD.MOV.U32 R18, RZ, RZ, -0x1 ;  /* 0xffffffffff127424 */ /* 0x000fe200078e00ff */
[----:B------:R-:W-:Y:S01]  /*6330*/  ISETP.GT.U32.AND P0, PT, R17, 0x8, PT ;  /* 0x000000081100780c */ /* 0x000fe20003f04070 */
[----:B------:R-:W-:Y:S01]  /*6340*/  IMAD.MOV.U32 R16, RZ, RZ, -0x1 ;  /* 0xffffffffff107424 */ /* 0x000fe200078e00ff */
[----:B------:R-:W-:Y:S02]  /*6350*/  PRMT R14, RZ, 0x7610, R14 ;  /* 0x00007610ff0e7816 */ /* 0x000fe4000000000e */
[----:B------:R-:W-:-:S03]  /*6360*/  ISETP.LT.U32.AND P0, PT, R10, 0x9, P0 ;  /* 0x000000090a00780c */ /* 0x000fc60000701070 */
[----:B------:R-:W0:Y:S01]  /*6370*/  @P1 S2R R7, SR_CgaCtaId ;  /* 0x0000000000071919 */ /* 0x000e220000008800 */
[----:B------:R-:W-:-:S04]  /*6380*/  @P1 MOV R6, 0x400 ;  /* 0x0000040000061802 */ /* 0x000fc80000000f00 */
[----:B0-----:R-:W-:Y:S01]  /*6390*/  @P1 LEA R8, R7, R6, 0x18 ;  /* 0x0000000607081211 */ /* 0x001fe200078ec0ff */
[----:B------:R-:W-:Y:S01]  /*63a0*/  IMAD.WIDE.U32 R6, R17, 0x38e38e39, RZ ;  /* 0x38e38e3911067825 */ /* 0x000fe200078e00ff */
[----:B------:R-:W-:Y:S02]  /*63b0*/  SEL R6, RZ, 0x1, !P0 ;  /* 0x00000001ff067807 */ /* 0x000fe40004000000 */
[----:B------:R0:W-:Y:S01]  /*63c0*/  @P1 SYNCS.ARRIVE.TRANS64.A1T0 RZ, [R8+URZ+0xa8], RZ ;  /* 0x0000a8ff08ff19a7 */ /* 0x0001e2000810003f */
[----:B------:R-:W-:Y:S02]  /*63d0*/  IADD3 R4, P1, R4, UR20, RZ ;  /* 0x0000001404047c10 */ /* 0x000fe4000ff3e0ff */
[----:B------:R-:W-:Y:S01]  /*63e0*/  LOP3.LUT R3, R3, R6, RZ, 0x3c, !PT ;  /* 0x0000000603037212 */ /* 0x000fe200078e3cff */
[----:B------:R-:W-:Y:S01]  /*63f0*/  IMAD.MOV.U32 R6, RZ, RZ, -0x1 ;  /* 0xffffffffff067424 */ /* 0x000fe200078e00ff */
[----:B------:R-:W-:Y:S02]  /*6400*/  IADD3.X R5, R5, UR13, RZ, P1, !PT ;  /* 0x0000000d05057c10 */ /* 0x000fe40008ffe4ff */
[----:B------:R-:W-:-:S02]  /*6410*/  ISETP.GE.U32.AND P0, PT, R4, UR6, PT ;  /* 0x0000000604007c0c */ /* 0x000fc4000bf06070 */
[----:B0-----:R-:W-:Y:S02]  /*6420*/  SHF.R.U32.HI R8, RZ, 0x1, R7 ;  /* 0x00000001ff087819 */ /* 0x001fe40000011607 */
[----:B------:R-:W-:Y:S02]  /*6430*/  ISETP.GE.U32.AND.EX P0, PT, R5, UR7, PT, P0 ;  /* 0x0000000705007c0c */ /* 0x000fe4000bf06100 */
[----:B------:R-:W-:Y:S01]  /*6440*/  @P2 LOP3.LUT R3, R3, 0x1, R8, 0x78, !PT ;  /* 0x0000000103032812 */ /* 0x000fe200078e7808 */
[----:B------:R-:W-:Y:S01]  /*6450*/  IMAD R17, R8, -0x9, R17 ;  /* 0xfffffff708117824 */ /* 0x000fe200078e0211 */
[----:B------:R-:W-:-:S09]  /*6460*/  PRMT R7, RZ, 0x7610, R7 ;  /* 0x00007610ff077816 */ /* 0x000fd20000000007 */
[----:B------:R-:W-:Y:S05]  /*6470*/  @P0 BRA `(.L_x_120) ;  /* 0x00000004004c0947 */ /* 0x000fea0003800000 */
[----:B------:R-:W0:Y:S01]  /*6480*/  S2R R18, SR_CTAID.X ;  /* 0x0000000000127919 */ /* 0x000e220000002500 */
[----:B------:R-:W-:Y:S01]  /*6490*/  ULDC.64 UR6, c[0x0][0x628] ;  /* 0x00018a0000067ab9 */ /* 0x000fe20000000a00 */
[----:B------:R-:W-:Y:S01]  /*64a0*/  ULDC UR8, c[0x0][0x630] ;  /* 0x00018c0000087ab9 */ /* 0x000fe20000000800 */
[----:B------:R-:W-:Y:S01]  /*64b0*/  ISETP.NE.U32.AND P0, PT, RZ, UR6, PT ;  /* 0x00000006ff007c0c */ /* 0x000fe2000bf05070 */
[----:B------:R-:W1:Y:S01]  /*64c0*/  S2R R19, SR_CTAID.Y ;  /* 0x0000000000137919 */ /* 0x000e620000002600 */
[----:B------:R-:W-:Y:S01]  /*64d0*/  ULDC UR9, c[0x0][0x150] ;  /* 0x0000540000097ab9 */ /* 0x000fe20000000800 */
[----:B------:R-:W-:Y:S01]  /*64e0*/  IMAD.MOV.U32 R6, RZ, RZ, R4 ;  /* 0x000000ffff067224 */ /* 0x000fe200078e0004 */
[----:B------:R-:W-:Y:S01]  /*64f0*/  ISETP.NE.AND.EX P0, PT, RZ, UR7, PT, P0 ;  /* 0x00000007ff007c0c */ /* 0x000fe2000bf05300 */
[----:B------:R-:W-:Y:S01]  /*6500*/  IMAD.MOV.U32 R7, RZ, RZ, R5 ;  /* 0x000000ffff077224 */ /* 0x000fe200078e0005 */
[----:B0-----:R-:W-:-:S11]  /*6510*/  I2FP.F32.U32 R20, R18 ;  /* 0x0000001200147245 */ /* 0x001fd60000201000 */
[----:B------:R-:W-:Y:S05]  /*6520*/  @!P0 BRA `(.L_x_121) ;  /* 0x0000000000288947 */ /* 0x000fea0003800000 */
[----:B------:R-:W-:Y:S02]  /*6530*/  ULDC UR5, c[0x0][0x634] ;  /* 0x00018d0000057ab9 */ /* 0x000fe40000000800 */
[----:B------:R-:W-:-:S05]  /*6540*/  IADD3 R7, P0, R4, UR5, RZ ;  /* 0x0000000504077c10 */ /* 0x000fca000ff1e0ff */
[----:B------:R-:W-:-:S04]  /*6550*/  IMAD.X R21, RZ, RZ, R5, P0 ;  /* 0x000000ffff157224 */ /* 0x000fc800000e0605 */
[----:B------:R-:W-:-:S04]  /*6560*/  IMAD.WIDE.U32 R8, R21, UR6, RZ ;  /* 0x0000000615087c25 */ /* 0x000fc8000f8e00ff */
[----:B------:R-:W-:-:S04]  /*6570*/  IMAD.WIDE.U32 R8, P0, R7, UR7, R8 ;  /* 0x0000000707087c25 */ /* 0x000fc8000f800008 */
[----:B------:R-:W-:-:S04]  /*6580*/  IMAD.WIDE.U32 R6, R7, UR6, RZ ;  /* 0x0000000607067c25 */ /* 0x000fc8000f8e00ff */
[----:B------:R-:W-:Y:S01]  /*6590*/  IMAD.MOV.U32 R6, RZ, RZ, R9 ;  /* 0x000000ffff067224 */ /* 0x000fe200078e0009 */
[----:B------:R-:W-:Y:S01]  /*65a0*/  IADD3 RZ, P1, R7, R8, RZ ;  /* 0x0000000807ff7210 */ /* 0x000fe20007f3e0ff */
[----:B------:R-:W-:-:S04]  /*65b0*/  IMAD.X R7, RZ, RZ, RZ, P0 ;  /* 0x000000ffff077224 */ /* 0x000fc800000e06ff */
[----:B------:R-:W-:-:S08]  /*65c0*/  IMAD.WIDE.U32.X R6, R21, UR7, R6, P1 ;  /* 0x0000000715067c25 */ /* 0x000fd000088e0406 */
.L_x_121:
[--C-:B------:R-:W-:Y:S01]  /*65d0*/  SHF.R.U64 R16, R6, UR8, R7.reuse ;  /* 0x0000000806107c19 */ /* 0x100fe20008001207 */
[----:B------:R-:W-:Y:S01]  /*65e0*/  FMUL R20, R20, UR9 ;  /* 0x0000000914147c20 */ /* 0x000fe20008400000 */
[----:B------:R-:W0:Y:S01]  /*65f0*/  LDC R21, c[0x0][0x144] ;  /* 0x00005100ff157b82 */ /* 0x000e220000000800 */
[----:B-1----:R-:W-:Y:S01]  /*6600*/  I2FP.F32.U32 R8, R19 ;  /* 0x0000001300087245 */ /* 0x002fe20000201000 */
[----:B------:R-:W-:Y:S01]  /*6610*/  ULDC UR5, c[0x0][0x154] ;  /* 0x0000550000057ab9 */ /* 0x000fe20000000800 */
[----:B------:R-:W-:Y:S01]  /*6620*/  SHF.R.U32.HI R6, RZ, UR8, R7 ;  /* 0x00000008ff067c19 */ /* 0x000fe20008011607 */
[----:B------:R-:W-:Y:S01]  /*6630*/  ULDC.64 UR6, c[0x0][0x620] ;  /* 0x0001880000067ab9 */ /* 0x000fe20000000a00 */
[----:B------:R-:W-:Y:S01]  /*6640*/  IADD3 R7, P0, RZ, -R16, RZ ;  /* 0x80000010ff077210 */ /* 0x000fe20007f1e0ff */
[----:B------:R-:W1:Y:S01]  /*6650*/  F2I.U32.TRUNC.NTZ R20, R20 ;  /* 0x0000001400147305 */ /* 0x000e62000020f000 */
[----:B------:R-:W-:Y:S01]  /*6660*/  FMUL R8, R8, UR5 ;  /* 0x0000000508087c20 */ /* 0x000fe20008400000 */
[----:B------:R-:W2:Y:S01]  /*6670*/  LDC R22, c[0x0][0x148] ;  /* 0x00005200ff167b82 */ /* 0x000ea20000000800 */
[----:B------:R-:W-:Y:S01]  /*6680*/  ULDC UR5, c[0x0][0x618] ;  /* 0x0001860000057ab9 */ /* 0x000fe20000000800 */
[----:B------:R-:W-:-:S04]  /*6690*/  IMAD.X R6, RZ, RZ, ~R6, P0 ;  /* 0x000000ffff067224 */ /* 0x000fc800000e0e06 */
[----:B------:R-:W-:Y:S01]  /*66a0*/  IMAD R6, R6, UR6, RZ ;  /* 0x0000000606067c24 */ /* 0x000fe2000f8e02ff */
[----:B------:R-:W3:Y:S03]  /*66b0*/  F2I.U32.TRUNC.NTZ R8, R8 ;  /* 0x0000000800087305 */ /* 0x000ee6000020f000 */
[C---:B------:R-:W-:Y:S02]  /*66c0*/  IMAD R9, R7.reuse, UR7, R6 ;  /* 0x0000000707097c24 */ /* 0x040fe4000f8e0206 */
[----:B------:R-:W-:Y:S01]  /*66d0*/  IMAD.WIDE.U32 R6, R7, UR6, R4 ;  /* 0x0000000607067c25 */ /* 0x000fe2000f8e0004 */
[----:B------:R-:W-:Y:S02]  /*66e0*/  ULDC.64 UR6, c[0x0][0x640] ;  /* 0x0001900000067ab9 */ /* 0x000fe40000000a00 */
[----:B------:R-:W-:Y:S01]  /*66f0*/  ISETP.NE.U32.AND P0, PT, RZ, UR6, PT ;  /* 0x00000006ff007c0c */ /* 0x000fe2000bf05070 */
[----:B-1----:R-:W-:-:S02]  /*6700*/  IMAD.MOV R20, RZ, RZ, -R20 ;  /* 0x000000ffff147224 */ /* 0x002fc400078e0a14 */
[----:B------:R-:W-:Y:S01]  /*6710*/  IMAD.IADD R7, R7, 0x1, R9 ;  /* 0x0000000107077824 */ /* 0x000fe200078e0209 */
[----:B------:R-:W-:Y:S01]  /*6720*/  ISETP.NE.AND.EX P0, PT, RZ, UR7, PT, P0 ;  /* 0x00000007ff007c0c */ /* 0x000fe2000bf05300 */
[----:B0-----:R-:W-:-:S03]  /*6730*/  IMAD R18, R21, R20, R18 ;  /* 0x0000001415127224 */ /* 0x001fc600078e0212 */
[--C-:B------:R-:W-:Y:S01]  /*6740*/  SHF.R.U64 R20, R6, UR5, R7.reuse ;  /* 0x0000000506147c19 */ /* 0x100fe20008001207 */
[----:B---3--:R-:W-:Y:S01]  /*6750*/  IMAD.MOV R6, RZ, RZ, -R8 ;  /* 0x000000ffff067224 */ /* 0x008fe200078e0a08 */
[----:B------:R-:W-:Y:S01]  /*6760*/  SHF.R.U32.HI R7, RZ, UR5, R7 ;  /* 0x00000005ff077c19 */ /* 0x000fe20008011607 */
[----:B------:R-:W-:Y:S02]  /*6770*/  ULDC UR5, c[0x0][0x608] ;  /* 0x0001820000057ab9 */ /* 0x000fe40000000800 */
[----:B--2---:R-:W-:Y:S01]  /*6780*/  @P4 IMAD R18, R22, R6, R19 ;  /* 0x0000000616124224 */ /* 0x004fe200078e0213 */
[--C-:B------:R-:W-:Y:S02]  /*6790*/  SHF.R.U64 R22, R20, UR5, R7.reuse ;  /* 0x0000000514167c19 */ /* 0x100fe40008001207 */
[----:B------:R-:W-:Y:S01]  /*67a0*/  SHF.R.U32.HI R7, RZ, UR5, R7 ;  /* 0x00000005ff077c19 */ /* 0x000fe20008011607 */
[----:B------:R-:W-:-:S03]  /*67b0*/  ULDC UR5, c[0x0][0x658] ;  /* 0x0001960000057ab9 */ /* 0x000fc60000000800 */
[--C-:B------:R-:W-:Y:S02]  /*67c0*/  SHF.R.U64 R19, R22, UR5, R7.reuse ;  /* 0x0000000516137c19 */ /* 0x100fe40008001207 */
[----:B------:R-:W-:-:S03]  /*67d0*/  SHF.R.U32.HI R21, RZ, UR5, R7 ;  /* 0x00000005ff157c19 */ /* 0x000fc60008011607 */
[----:B------:R-:W-:Y:S02]  /*67e0*/  IMAD.MOV.U32 R8, RZ, RZ, R19 ;  /* 0x000000ffff087224 */ /* 0x000fe400078e0013 */
[----:B------:R-:W-:Y:S01]  /*67f0*/  IMAD.MOV.U32 R7, RZ, RZ, R21 ;  /* 0x000000ffff077224 */ /* 0x000fe200078e0015 */
[----:B------:R-:W-:Y:S06]  /*6800*/  @!P0 BRA `(.L_x_122) ;  /* 0x00000000002c8947 */ /* 0x000fec0003800000 */
        /* <DEDUP_REMOVED lines=9> */
[----:B------:R-:W-:-:S04]  /*68a0*/  IMAD.WIDE.U32.X R6, R21, UR7, R6, P1 ;  /* 0x0000000715067c25 */ /* 0x000fc800088e0406 */
[----:B------:R-:W-:-:S07]  /*68b0*/  IMAD.MOV.U32 R8, RZ, RZ, R6 ;  /* 0x000000ffff087224 */ /* 0x000fce00078e0006 */
.L_x_122:
[----:B------:R-:W-:Y:S01]  /*68c0*/  ULDC UR5, c[0x0][0x648] ;  /* 0x0001920000057ab9 */ /* 0x000fe20000000800 */
[----:B------:R-:W-:Y:S01]  /*68d0*/  LOP3.LUT R6, R22, UR17, RZ, 0xc0, !PT ;  /* 0x0000001116067c12 */ /* 0x000fe2000f8ec0ff */
[----:B------:R-:W-:Y:S01]  /*68e0*/  ULDC UR6, c[0x0][0x610] ;  /* 0x0001840000067ab9 */ /* 0x000fe20000000800 */
[----:B------:R-:W-:Y:S01]  /*68f0*/  SHF.R.U64 R7, R8, UR5, R7 ;  /* 0x0000000508077c19 */ /* 0x000fe20008001207 */
[----:B------:R-:W-:Y:S01]  /*6900*/  ULDC UR5, c[0x0][0x638] ;  /* 0x00018e0000057ab9 */ /* 0x000fe20000000800 */
[----:B------:R-:W-:-:S03]  /*6910*/  LOP3.LUT R20, R20, UR4, RZ, 0xc0, !PT ;  /* 0x0000000414147c12 */ /* 0x000fc6000f8ec0ff */
[----:B------:R-:W-:Y:S02]  /*6920*/  IMAD.MOV R8, RZ, RZ, -R7 ;  /* 0x000000ffff087224 */ /* 0x000fe400078e0a07 */
[----:B------:R-:W-:Y:S02]  /*6930*/  IMAD R7, R7, UR18, R6 ;  /* 0x0000001207077c24 */ /* 0x000fe4000f8e0206 */
[----:B------:R-:W-:Y:S01]  /*6940*/  IMAD R19, R8, UR5, R19 ;  /* 0x0000000508137c24 */ /* 0x000fe2000f8e0213 */
[----:B------:R-:W-:Y:S01]  /*6950*/  ULDC UR5, c[0x0][0x600] ;  /* 0x0001800000057ab9 */ /* 0x000fe20000000800 */
[----:B------:R-:W-:Y:S02]  /*6960*/  IMAD R18, R7, UR6, R18 ;  /* 0x0000000607127c24 */ /* 0x000fe4000f8e0212 */
[----:B------:R-:W-:Y:S02]  /*6970*/  IMAD R19, R19, UR5, R20 ;  /* 0x0000000513137c24 */ /* 0x000fe4000f8e0214 */
[----:B------:R-:W-:-:S03]  /*6980*/  IMAD.MOV.U32 R7, RZ, RZ, 0x1 ;  /* 0x00000001ff077424 */ /* 0x000fc600078e00ff */
[----:B------:R-:W-:Y:S02]  /*6990*/  SEL R6, R19, R18, !P4 ;  /* 0x0000001213067207 */ /* 0x000fe40006000000 */
[----:B------:R-:W-:-:S07]  /*69a0*/  SEL R18, R18, R19, !P4 ;  /* 0x0000001312127207 */ /* 0x000fce0006000000 */
.L_x_120:
[----:B------:R-:W-:Y:S05]  /*69b0*/  BSYNC B1 ;  /* 0x0000000000017941 */ /* 0x000fea0003800000 */
.L_x_119:
[----:B------:R-:W-:-:S13]  /*69c0*/  LOP3.LUT P0, RZ, R7, 0xff, RZ, 0xc0, !PT ;  /* 0x000000ff07ff7812 */ /* 0x000fda000780c0ff */
[----:B------:R-:W-:Y:S05]  /*69d0*/  @P0 BRA `(.L_x_123) ;  /* 0xfffffff400480947 */ /* 0x000fea000383ffff */
[----:B------:R-:W-:Y:S05]  /*69e0*/  BSYNC B0 ;  /* 0x0000000000007941 */ /* 0x000fea0003800000 */
.L_x_112:
[----:B------:R-:W-:-:S03]  /*69f0*/  UMOV UR5, 0xffffffff ;  /* 0xffffffff00057882 */ /* 0x000fc60000000000 */
[----:B------:R-:W-:Y:S05]  /*6a00*/  BRA.DIV UR5, `(.L_x_124) ;  /* 0x0000000605d07947 */ /* 0x000fea000b800000 */
[----:B------:R-:W-:-:S13]  /*6a10*/  ELECT P0, URZ, PT ;  /* 0x00000000003f782f */ /* 0x000fda0003800000 */
.L_x_143:
[----:B------:R-:W-:Y:S04]  /*6a20*/  BSSY B0, `(.L_x_125) ;  /* 0x0000058000007945 */ /* 0x000fe80003800000 */
[----:B------:R-:W-:Y:S05]  /*6a30*/  @!P0 BRA `(.L_x_126) ;  /* 0x0000000400588947 */ /* 0x000fea0003800000 */
[----:B------:R-:W-:-:S04]  /*6a40*/  LOP3.LUT R2, R2, 0x2, RZ, 0xfc, !PT ;  /* 0x0000000202027812 */ /* 0x000fc800078efcff */
[----:B------:R-:W-:-:S13]  /*6a50*/  ISETP.NE.AND P0, PT, R2, 0x3, PT ;  /* 0x000000030200780c */ /* 0x000fda0003f05270 */
[----:B------:R-:W-:Y:S05]  /*6a60*/  @!P0 BRA `(.L_x_127) ;  /* 0x0000000000048947 */ /* 0x000fea0003800000 */
[----:B------:R-:W-:Y:S01]  /*6a70*/  BPT.TRAP 0x1 ;  /* 0x000000040000795c */ /* 0x000fe20000300000 */
.L_x_127:
[----:B------:R-:W0:Y:S01]  /*6a80*/  S2R R5, SR_CgaCtaId ;  /* 0x0000000000057919 */ /* 0x000e220000008800 */
[----:B------:R-:W-:Y:S02]  /*6a90*/  MOV R0, 0x400 ;  /* 0x0000040000007802 */ /* 0x000fe40000000f00 */
[----:B------:R-:W-:Y:S02]  /*6aa0*/  SHF.L.U32 R4, R3, 0x1f, RZ ;  /* 0x0000001f03047819 */ /* 0x000fe400000006ff */
[----:B0-----:R-:W-:-:S05]  /*6ab0*/  LEA R0, R5, R0, 0x18 ;  /* 0x0000000005007211 */ /* 0x001fca00078ec0ff */
[----:B------:R-:W-:-:S04]  /*6ac0*/  VIADD R0, R0, 0x48 ;  /* 0x0000004800007836 */ /* 0x000fc80000000000 */
[C---:B------:R-:W-:Y:S02]  /*6ad0*/  IMAD R7, R17.reuse, 0x8, R0 ;  /* 0x0000000811077824 */ /* 0x040fe400078e0200 */
[----:B------:R-:W-:Y:S02]  /*6ae0*/  VIADD R17, R17, 0x1 ;  /* 0x0000000111117836 */ /* 0x000fe40000000000 */
[----:B------:R-:W0:Y:S03]  /*6af0*/  SYNCS.PHASECHK.TRANS64.TRYWAIT P0, [R7+URZ], R4 ;  /* 0x00000004070075a7 */ /* 0x000e26000800017f */
[----:B------:R-:W-:-:S04]  /*6b00*/  ISETP.NE.AND P1, PT, R17, 0x9, PT ;  /* 0x000000091100780c */ /* 0x000fc80003f25270 */
[----:B------:R-:W-:Y:S02]  /*6b10*/  SEL R2, RZ, 0x1, P1 ;  /* 0x00000001ff027807 */ /* 0x000fe40000800000 */
[----:B------:R-:W-:Y:S02]  /*6b20*/  SEL R17, R17, RZ, P1 ;  /* 0x000000ff11117207 */ /* 0x000fe40000800000 */
[----:B------:R-:W-:-:S03]  /*6b30*/  LOP3.LUT R6, R3, R2, RZ, 0x3c, !PT ;  /* 0x0000000203067212 */ /* 0x000fc600078e3cff */
[----:B------:R-:W-:Y:S01]  /*6b40*/  IMAD R8, R17, 0x8, R0 ;  /* 0x0000000811087824 */ /* 0x000fe200078e0200 */
[----:B------:R-:W-:Y:S01]  /*6b50*/  SHF.L.U32 R5, R6, 0x1f, RZ ;  /* 0x0000001f06057819 */ /* 0x000fe200000006ff */
[----:B0-----:R-:W-:Y:S06]  /*6b60*/  @!P0 BRA `(.L_x_128) ;  /* 0x0000000400988947 */ /* 0x001fec0003800000 */
.L_x_144:
[----:B------:R-:W1:Y:S01]  /*6b70*/  SYNCS.PHASECHK.TRANS64.TRYWAIT P0, [R8+URZ], R5 ;  /* 0x00000005080075a7 */ /* 0x000e62000800017f */
[----:B------:R-:W-:-:S05]  /*6b80*/  VIADD R2, R17, 0x1 ;  /* 0x0000000111027836 */ /* 0x000fca0000000000 */
[----:B------:R-:W-:-:S04]  /*6b90*/  ISETP.NE.AND P1, PT, R2, 0x9, PT ;  /* 0x000000090200780c */ /* 0x000fc80003f25270 */
[----:B------:R-:W-:Y:S02]  /*6ba0*/  SEL R3, RZ, 0x1, P1 ;  /* 0x00000001ff037807 */ /* 0x000fe40000800000 */
[----:B0-----:R-:W-:Y:S02]  /*6bb0*/  SEL R7, R2, RZ, P1 ;  /* 0x000000ff02077207 */ /* 0x001fe40000800000 */
[----:B------:R-:W-:-:S03]  /*6bc0*/  LOP3.LUT R6, R6, R3, RZ, 0x3c, !PT ;  /* 0x0000000306067212 */ /* 0x000fc600078e3cff */
[----:B------:R-:W-:Y:S01]  /*6bd0*/  IMAD R9, R7, 0x8, R0 ;  /* 0x0000000807097824 */ /* 0x000fe200078e0200 */
[----:B------:R-:W-:Y:S01]  /*6be0*/  SHF.L.U32 R4, R6, 0x1f, RZ ;  /* 0x0000001f06047819 */ /* 0x000fe200000006ff */
[----:B-1----:R-:W-:Y:S06]  /*6bf0*/  @!P0 BRA `(.L_x_129) ;  /* 0x0000000400888947 */ /* 0x002fec0003800000 */
.L_x_145:
[----:B------:R-:W1:Y:S01]  /*6c00*/  SYNCS.PHASECHK.TRANS64.TRYWAIT P0, [R9+URZ], R4 ;  /* 0x00000004090075a7 */ /* 0x000e62000800017f */
[----:B------:R-:W-:-:S05]  /*6c10*/  VIADD R2, R7, 0x1 ;  /* 0x0000000107027836 */ /* 0x000fca0000000000 */
[----:B------:R-:W-:-:S04]  /*6c20*/  ISETP.NE.AND P1, PT, R2, 0x9, PT ;  /* 0x000000090200780c */ /* 0x000fc80003f25270 */
[----:B------:R-:W-:Y:S02]  /*6c30*/  SEL R3, RZ, 0x1, P1 ;  /* 0x00000001ff037807 */ /* 0x000fe40000800000 */
[----:B------:R-:W-:Y:S02]  /*6c40*/  SEL R7, R2, RZ, P1 ;  /* 0x000000ff02077207 */ /* 0x000fe40000800000 */
[----:B------:R-:W-:-:S03]  /*6c50*/  LOP3.LUT R6, R6, R3, RZ, 0x3c, !PT ;  /* 0x0000000306067212 */ /* 0x000fc600078e3cff */
[----:B0-----:R-:W-:Y:S01]  /*6c60*/  IMAD R8, R7, 0x8, R0 ;  /* 0x0000000807087824 */ /* 0x001fe200078e0200 */
[----:B------:R-:W-:Y:S01]  /*6c70*/  SHF.L.U32 R5, R6, 0x1f, RZ ;  /* 0x0000001f06057819 */ /* 0x000fe200000006ff */
[----:B-1----:R-:W-:Y:S06]  /*6c80*/  @!P0 BRA `(.L_x_130) ;  /* 0x0000000400788947 */ /* 0x002fec0003800000 */
.L_x_146:
        /* <DEDUP_REMOVED lines=9> */
.L_x_147:
        /* <DEDUP_REMOVED lines=9> */
.L_x_148:
        /* <DEDUP_REMOVED lines=9> */
.L_x_149:
[----:B------:R-:W1:Y:S01]  /*6e40*/  SYNCS.PHASECHK.TRANS64.TRYWAIT P0, [R9+URZ], R4 ;  /* 0x00000004090075a7 */ /* 0x000e62000800017f */
[----:B------:R-:W-:-:S05]  /*6e50*/  VIADD R2, R7, 0x1 ;  /* 0x0000000107027836 */ /* 0x000fca0000000000 */
[----:B------:R-:W-:-:S04]  /*6e60*/  ISETP.NE.AND P1, PT, R2, 0x9, PT ;  /* 0x000000090200780c */ /* 0x000fc80003f25270 */
[----:B------:R-:W-:Y:S02]  /*6e70*/  SEL R3, RZ, 0x1, P1 ;  /* 0x00000001ff037807 */ /* 0x000fe40000800000 */
[----:B------:R-:W-:Y:S02]  /*6e80*/  SEL R7, R2, RZ, P1 ;  /* 0x000000ff02077207 */ /* 0x000fe40000800000 */
[----:B------:R-:W-:-:S03]  /*6e90*/  LOP3.LUT R11, R6, R3, RZ, 0x3c, !PT ;  /* 0x00000003060b7212 */ /* 0x000fc600078e3cff */
[----:B------:R-:W-:Y:S01]  /*6ea0*/  IMAD R6, R7, 0x8, R0 ;  /* 0x0000000807067824 */ /* 0x000fe200078e0200 */
[----:B0-----:R-:W-:Y:S01]  /*6eb0*/  SHF.L.U32 R5, R11, 0x1f, RZ ;  /* 0x0000001f0b057819 */ /* 0x001fe200000006ff */
[----:B-1----:R-:W-:Y:S06]  /*6ec0*/  @!P0 BRA `(.L_x_134) ;  /* 0x0000000400388947 */ /* 0x002fec0003800000 */
.L_x_150:
[----:B------:R-:W1:Y:S01]  /*6ed0*/  SYNCS.PHASECHK.TRANS64.TRYWAIT P0, [R6+URZ], R5 ;  /* 0x00000005060075a7 */ /* 0x000e62000800017f */
[----:B------:R-:W-:-:S05]  /*6ee0*/  VIADD R2, R7, 0x1 ;  /* 0x0000000107027836 */ /* 0x000fca0000000000 */
[----:B------:R-:W-:-:S04]  /*6ef0*/  ISETP.NE.AND P1, PT, R2, 0x9, PT ;  /* 0x000000090200780c */ /* 0x000fc80003f25270 */
[----:B0-----:R-:W-:Y:S02]  /*6f00*/  SEL R4, RZ, 0x1, P1 ;  /* 0x00000001ff047807 */ /* 0x001fe40000800000 */
[----:B------:R-:W-:Y:S02]  /*6f10*/  SEL R3, R2, RZ, P1 ;  /* 0x000000ff02037207 */ /* 0x000fe40000800000 */
[----:B------:R-:W-:Y:S01]  /*6f20*/  LOP3.LUT R4, R11, R4, RZ, 0x3c, !PT ;  /* 0x000000040b047212 */ /* 0x000fe200078e3cff */
[----:B-1----:R-:W-:Y:S06]  /*6f30*/  @!P0 BRA `(.L_x_135) ;  /* 0x0000000400308947 */ /* 0x002fec0003800000 */
.L_x_151:
[----:B------:R-:W-:Y:S01]  /*6f40*/  IMAD R3, R3, 0x8, R0 ;  /* 0x0000000803037824 */ /* 0x000fe200078e0200 */
[----:B------:R-:W-:-:S07]  /*6f50*/  SHF.L.U32 R0, R4, 0x1f, RZ ;  /* 0x0000001f04007819 */ /* 0x000fce00000006ff */
.L_x_136:
[----:B-1----:R1:W2:Y:S02]  /*6f60*/  SYNCS.PHASECHK.TRANS64.TRYWAIT P0, [R3+URZ], R0 ;  /* 0x00000000030075a7 */ /* 0x0022a4000800017f */
[----:B--2---:R-:W-:Y:S05]  /*6f70*/  @!P0 NANOSLEEP.SYNCS 0x989680 ;  /* 0x009896800000895d */ /* 0x004fea0003900000 */
[----:B------:R-:W2:Y:S02]  /*6f80*/  @!P0 SYNCS.PHASECHK.TRANS64 P0, [R3+URZ], R0 ;  /* 0x00000000030085a7 */ /* 0x000ea4000800007f */
[----:B--2---:R-:W-:Y:S05]  /*6f90*/  @!P0 BRA `(.L_x_136) ;  /* 0xfffffffc00f08947 */ /* 0x004fea000383ffff */
.L_x_126:
[----:B------:R-:W-:Y:S05]  /*6fa0*/  BSYNC B0 ;  /* 0x0000000000007941 */ /* 0x000fea0003800000 */
.L_x_125:
[----:B------:R-:W-:Y:S05]  /*6fb0*/  EXIT ;  /* 0x000000000000794d */ /* 0x000fea0003800000 */
.L_x_22:
[----:B-1----:R-:W-:-:S04]  /*6fc0*/  IMAD.U32 R9, RZ, RZ, UR6 ;  /* 0x00000006ff097e24 */ /* 0x002fc8000f8e00ff */
[----:B------:R1:W3:Y:S03]  /*6fd0*/  SYNCS.PHASECHK.TRANS64.TRYWAIT P0, [R9+URZ], R8 ;  /* 0x00000008090075a7 */ /* 0x0002e6000800017f */
[----:B---3--:R-:W-:Y:S05]  /*6fe0*/  @!P0 NANOSLEEP.SYNCS 0x989680 ;  /* 0x009896800000895d */ /* 0x008fea0003900000 */
[----:B------:R-:W3:Y:S02]  /*6ff0*/  @!P0 SYNCS.PHASECHK.TRANS64 P0, [R9+URZ], R8 ;  /* 0x00000008090085a7 */ /* 0x000ee4000800007f */
[----:B---3--:R-:W-:Y:S05]  /*7000*/  @!P0 BRA `(.L_x_22) ;  /* 0xfffffffc00ec8947 */ /* 0x008fea000383ffff */
[----:B------:R-:W-:Y:S05]  /*7010*/  BRA `(.L_x_21) ;  /* 0xffffffa400ac7947 */ /* 0x000fea000383ffff */
.L_x_28:
[----:B-1----:R-:W-:-:S04]  /*7020*/  IMAD.U32 R11, RZ, RZ, UR12 ;  /* 0x0000000cff0b7e24 */ /* 0x002fc8000f8e00ff */
[----:B------:R1:W3:Y:S03]  /*7030*/  SYNCS.PHASECHK.TRANS64.TRYWAIT P0, [R11+URZ], R10 ;  /* 0x0000000a0b0075a7 */ /* 0x0002e6000800017f */
[----:B---3--:R-:W-:Y:S05]  /*7040*/  @!P0 NANOSLEEP.SYNCS 0x989680 ;  /* 0x009896800000895d */ /* 0x008fea0003900000 */
[----:B------:R-:W3:Y:S02]  /*7050*/  @!P0 SYNCS.PHASECHK.TRANS64 P0, [R11+URZ], R10 ;  /* 0x0000000a0b0085a7 */ /* 0x000ee4000800007f */
[----:B---3--:R-:W-:Y:S05]  /*7060*/  @!P0 BRA `(.L_x_28) ;  /* 0xfffffffc00ec8947 */ /* 0x008fea000383ffff */
[----:B------:R-:W-:Y:S05]  /*7070*/  BRA `(.L_x_27) ;  /* 0xffffffac00647947 */ /* 0x000fea000383ffff */
.L_x_113:
[----:B------:R-:W-:Y:S01]  /*7080*/  BSSY B1, `(.L_x_137) ;  /* 0x0000006000017945 */ /* 0x000fe20003800000 */
[----:B------:R-:W-:-:S07]  /*7090*/  IMAD.MOV.U32 R7, RZ, RZ, -0x1 ;  /* 0xffffffffff077424 */ /* 0x000fce00078e00ff */
[----:B------:R-:W-:Y:S05]  /*70a0*/  WARPSYNC.COLLECTIVE R7, `(.L_x_138) ;  /* 0x00000000070c7348 */ /* 0x000fea0003c00000 */
[----:B------:R-:W-:Y:S02]  /*70b0*/  ELECT P0, UR62, PT ;  /* 0x00000000003e782f */ /* 0x000fe40003800000 */
[----:B------:R-:W-:Y:S01]  /*70c0*/  MOV R7, UR62 ;  /* 0x0000003e00077c02 */ /* 0x000fe20008000f00 */
[----:B------:R-:W-:Y:S10]  /*70d0*/  ENDCOLLECTIVE ;  /* 0x000000000000791b */ /* 0x000ff40003800000 */
.L_x_138:
[----:B------:R-:W-:Y:S05]  /*70e0*/  BSYNC B1 ;  /* 0x0000000000017941 */ /* 0x000fea0003800000 */
.L_x_137:
[----:B------:R-:W-:Y:S05]  /*70f0*/  BRA `(.L_x_139) ;  /* 0xffffffec008c7947 */ /* 0x000fea000383ffff */
.L_x_116:
[----:B0-----:R0:W1:Y:S02]  /*7100*/  SYNCS.PHASECHK.TRANS64.TRYWAIT P0, [R21+URZ+0x48], R8 ;  /* 0x00004808150075a7 */ /* 0x001064000800017f */
[----:B-1----:R-:W-:Y:S05]  /*7110*/  @!P0 NANOSLEEP.SYNCS 0x989680 ;  /* 0x009896800000895d */ /* 0x002fea0003900000 */
[----:B------:R-:W1:Y:S02]  /*7120*/  @!P0 SYNCS.PHASECHK.TRANS64 P0, [R21+URZ+0x48], R8 ;  /* 0x00004808150085a7 */ /* 0x000e64000800007f */
[----:B-1----:R-:W-:Y:S05]  /*7130*/  @!P0 BRA `(.L_x_116) ;  /* 0xfffffffc00f08947 */ /* 0x002fea000383ffff */
[----:B------:R-:W-:Y:S05]  /*7140*/  BRA `(.L_x_140) ;  /* 0xffffffec00c47947 */ /* 0x000fea000383ffff */
.L_x_124:
[----:B------:R-:W-:Y:S01]  /*7150*/  BSSY B0, `(.L_x_141) ;  /* 0x0000006000007945 */ /* 0x000fe20003800000 */
[----:B------:R-:W-:-:S07]  /*7160*/  IMAD.MOV.U32 R7, RZ, RZ, -0x1 ;  /* 0xffffffffff077424 */ /* 0x000fce00078e00ff */
[----:B------:R-:W-:Y:S05]  /*7170*/  WARPSYNC.COLLECTIVE R7, `(.L_x_142) ;  /* 0x00000000070c7348 */ /* 0x000fea0003c00000 */
[----:B------:R-:W-:Y:S02]  /*7180*/  ELECT P0, UR62, PT ;  /* 0x00000000003e782f */ /* 0x000fe40003800000 */
[----:B------:R-:W-:Y:S01]  /*7190*/  MOV R7, UR62 ;  /* 0x0000003e00077c02 */ /* 0x000fe20008000f00 */
[----:B------:R-:W-:Y:S10]  /*71a0*/  ENDCOLLECTIVE ;  /* 0x000000000000791b */ /* 0x000ff40003800000 */
.L_x_142:
[----:B------:R-:W-:Y:S05]  /*71b0*/  BSYNC B0 ;  /* 0x0000000000007941 */ /* 0x000fea0003800000 */
.L_x_141:
[----:B------:R-:W-:Y:S05]  /*71c0*/  BRA `(.L_x_143) ;  /* 0xfffffff800147947 */ /* 0x000fea000383ffff */
.L_x_128:
[----:B0-----:R0:W1:Y:S02]  /*71d0*/  SYNCS.PHASECHK.TRANS64.TRYWAIT P0, [R7+URZ], R4 ;  /* 0x00000004070075a7 */ /* 0x001064000800017f */
[----:B-1----:R-:W-:Y:S05]  /*71e0*/  @!P0 NANOSLEEP.SYNCS 0x989680 ;  /* 0x009896800000895d */ /* 0x002fea0003900000 */
[----:B------:R-:W1:Y:S02]  /*71f0*/  @!P0 SYNCS.PHASECHK.TRANS64 P0, [R7+URZ], R4 ;  /* 0x00000004070085a7 */ /* 0x000e64000800007f */
[----:B-1----:R-:W-:Y:S05]  /*7200*/  @!P0 BRA `(.L_x_128) ;  /* 0xfffffffc00f08947 */ /* 0x002fea000383ffff */
[----:B------:R-:W-:Y:S05]  /*7210*/  BRA `(.L_x_144) ;  /* 0xfffffff800547947 */ /* 0x000fea000383ffff */
.L_x_129:
[----:B0-----:R0:W1:Y:S02]  /*7220*/  SYNCS.PHASECHK.TRANS64.TRYWAIT P0, [R8+URZ], R5 ;  /* 0x00000005080075a7 */ /* 0x001064000800017f */
[----:B-1----:R-:W-:Y:S05]  /*7230*/  @!P0 NANOSLEEP.SYNCS 0x989680 ;  /* 0x009896800000895d */ /* 0x002fea0003900000 */
[----:B------:R-:W1:Y:S02]  /*7240*/  @!P0 SYNCS.PHASECHK.TRANS64 P0, [R8+URZ], R5 ;  /* 0x00000005080085a7 */ /* 0x000e64000800007f */
[----:B-1----:R-:W-:Y:S05]  /*7250*/  @!P0 BRA `(.L_x_129) ;  /* 0xfffffffc00f08947 */ /* 0x002fea000383ffff */
[----:B------:R-:W-:Y:S05]  /*7260*/  BRA `(.L_x_145) ;  /* 0xfffffff800647947 */ /* 0x000fea000383ffff */
.L_x_130:
[----:B0-----:R0:W1:Y:S02]  /*7270*/  SYNCS.PHASECHK.TRANS64.TRYWAIT P0, [R9+URZ], R4 ;  /* 0x00000004090075a7 */ /* 0x001064000800017f */
[----:B-1----:R-:W-:Y:S05]  /*7280*/  @!P0 NANOSLEEP.SYNCS 0x989680 ;  /* 0x009896800000895d */ /* 0x002fea0003900000 */
[----:B------:R-:W1:Y:S02]  /*7290*/  @!P0 SYNCS.PHASECHK.TRANS64 P0, [R9+URZ], R4 ;  /* 0x00000004090085a7 */ /* 0x000e64000800007f */
[----:B-1----:R-:W-:Y:S05]  /*72a0*/  @!P0 BRA `(.L_x_130) ;  /* 0xfffffffc00f08947 */ /* 0x002fea000383ffff */
[----:B------:R-:W-:Y:S05]  /*72b0*/  BRA `(.L_x_146) ;  /* 0xfffffff800747947 */ /* 0x000fea000383ffff */
.L_x_131:
[----:B0-----:R0:W1:Y:S02]  /*72c0*/  SYNCS.PHASECHK.TRANS64.TRYWAIT P0, [R8+URZ], R5 ;  /* 0x00000005080075a7 */ /* 0x001064000800017f */
[----:B-1----:R-:W-:Y:S05]  /*72d0*/  @!P0 NANOSLEEP.SYNCS 0x989680 ;  /* 0x009896800000895d */ /* 0x002fea0003900000 */
[----:B------:R-:W1:Y:S02]  /*72e0*/  @!P0 SYNCS.PHASECHK.TRANS64 P0, [R8+URZ], R5 ;  /* 0x00000005080085a7 */ /* 0x000e64000800007f */
[----:B-1----:R-:W-:Y:S05]  /*72f0*/  @!P0 BRA `(.L_x_131) ;  /* 0xfffffffc00f08947 */ /* 0x002fea000383ffff */
[----:B------:R-:W-:Y:S05]  /*7300*/  BRA `(.L_x_147) ;  /* 0xfffffff800847947 */ /* 0x000fea000383ffff */
.L_x_132:
[----:B0-----:R0:W1:Y:S02]  /*7310*/  SYNCS.PHASECHK.TRANS64.TRYWAIT P0, [R9+URZ], R4 ;  /* 0x00000004090075a7 */ /* 0x001064000800017f */
[----:B-1----:R-:W-:Y:S05]  /*7320*/  @!P0 NANOSLEEP.SYNCS 0x989680 ;  /* 0x009896800000895d */ /* 0x002fea0003900000 */
[----:B------:R-:W1:Y:S02]  /*7330*/  @!P0 SYNCS.PHASECHK.TRANS64 P0, [R9+URZ], R4 ;  /* 0x00000004090085a7 */ /* 0x000e64000800007f */
[----:B-1----:R-:W-:Y:S05]  /*7340*/  @!P0 BRA `(.L_x_132) ;  /* 0xfffffffc00f08947 */ /* 0x002fea000383ffff */
[----:B------:R-:W-:Y:S05]  /*7350*/  BRA `(.L_x_148) ;  /* 0xfffffff800947947 */ /* 0x000fea000383ffff */
.L_x_133:
[----:B0-----:R0:W1:Y:S02]  /*7360*/  SYNCS.PHASECHK.TRANS64.TRYWAIT P0, [R8+URZ], R5 ;  /* 0x00000005080075a7 */ /* 0x001064000800017f */
[----:B-1----:R-:W-:Y:S05]  /*7370*/  @!P0 NANOSLEEP.SYNCS 0x989680 ;  /* 0x009896800000895d */ /* 0x002fea0003900000 */
[----:B------:R-:W1:Y:S02]  /*7380*/  @!P0 SYNCS.PHASECHK.TRANS64 P0, [R8+URZ], R5 ;  /* 0x00000005080085a7 */ /* 0x000e64000800007f */
[----:B-1----:R-:W-:Y:S05]  /*7390*/  @!P0 BRA `(.L_x_133) ;  /* 0xfffffffc00f08947 */ /* 0x002fea000383ffff */
[----:B------:R-:W-:Y:S05]  /*73a0*/  BRA `(.L_x_149) ;  /* 0xfffffff800a47947 */ /* 0x000fea000383ffff */
.L_x_134:
[----:B0-----:R0:W1:Y:S02]  /*73b0*/  SYNCS.PHASECHK.TRANS64.TRYWAIT P0, [R9+URZ], R4 ;  /* 0x00000004090075a7 */ /* 0x001064000800017f */
[----:B-1----:R-:W-:Y:S05]  /*73c0*/  @!P0 NANOSLEEP.SYNCS 0x989680 ;  /* 0x009896800000895d */ /* 0x002fea0003900000 */
[----:B------:R-:W1:Y:S02]  /*73d0*/  @!P0 SYNCS.PHASECHK.TRANS64 P0, [R9+URZ], R4 ;  /* 0x00000004090085a7 */ /* 0x000e64000800007f */
[----:B-1----:R-:W-:Y:S05]  /*73e0*/  @!P0 BRA `(.L_x_134) ;  /* 0xfffffffc00f08947 */ /* 0x002fea000383ffff */
[----:B------:R-:W-:Y:S05]  /*73f0*/  BRA `(.L_x_150) ;  /* 0xfffffff800b47947 */ /* 0x000fea000383ffff */
.L_x_135:
[----:B0-----:R0:W1:Y:S02]  /*7400*/  SYNCS.PHASECHK.TRANS64.TRYWAIT P0, [R6+URZ], R5 ;  /* 0x00000005060075a7 */ /* 0x001064000800017f */
[----:B-1----:R-:W-:Y:S05]  /*7410*/  @!P0 NANOSLEEP.SYNCS 0x989680 ;  /* 0x009896800000895d */ /* 0x002fea0003900000 */
[----:B------:R-:W1:Y:S02]  /*7420*/  @!P0 SYNCS.PHASECHK.TRANS64 P0, [R6+URZ], R5 ;  /* 0x00000005060085a7 */ /* 0x000e64000800007f */
[----:B-1----:R-:W-:Y:S05]  /*7430*/  @!P0 BRA `(.L_x_135) ;  /* 0xfffffffc00f08947 */ /* 0x002fea000383ffff */
[----:B------:R-:W-:Y:S05]  /*7440*/  BRA `(.L_x_151) ;  /* 0xfffffff800bc7947 */ /* 0x000fea000383ffff */
.L_x_152:
[----:B------:R-:W-:-:S00]  /*7450*/  BRA `(.L_x_152) ;  /* 0xfffffffc00fc7947 */ /* 0x000fc0000383ffff */
[----:B------:R-:W-:-:S00]  /*7460*/  NOP ;  /* 0x0000000000007918 */ /* 0x000fc00000000000 */
        /* <DEDUP_REMOVED lines=9> */
.L_x_153:


//--------------------- .nv.shared._ZN7cutlass13device_kernelINS_4gemm6kernel13GemmUniversalIN4cute5tupleIJiiiiEEENS1_10collective13CollectiveMmaINS1_37MainloopSm90TmaGmmaWarpSpecializedFP8ILi9ENS5_IJNS4_1CILi8EEENSA_ILi1EEESC_EEENS1_35KernelTmaWarpSpecializedCooperativeEEENS5_IJNSA_ILi128EEENSA_ILi64EEESG_EEENS_12float_e4m3_tENS5_IJlSC_lEEESJ_SK_NS4_8TiledMMAINS4_8MMA_AtomIJNS4_4SM904GMMA30MMA_64x64x32_F32E4M3E4M3_SS_TNILNSO_7ScaleInE1ELSQ_1EEEEEENS4_6LayoutINS5_IJNSA_ILi2EEESC_SC_EEENS5_IJSC_NSA_ILi0EEESW_EEEEENS5_IJNS4_10UnderscoreESZ_SZ_EEEEENS4_13SM90_TMA_LOADENS4_14ComposedLayoutINS4_7SwizzleILi3ELi4ELi3EEENS4_18smem_ptr_flag_bitsILi8EEENST_INS5_IJSB_SG_EEENS5_IJSG_SC_EEEEEEEvNS4_8identityENS4_23SM90_TMA_LOAD_MULTICASTES1B_vS1C_EENS_8epilogue10collective6detail29Sm90TmaWarpSpecializedAdapterINS1G_15DefaultEpilogueISJ_SK_SK_NS1F_6thread17LinearCombinationISJ_Li1EffLNS1K_9ScaleType4KindE0ELNS_15FloatRoundStyleE2ESJ_EENS1_15EpilogueDefaultEEEEEvvEEEEvNT_6ParamsE --------------------------
	.section	.nv.shared._ZN7cutlass13device_kernelINS_4gemm6kernel13GemmUniversalIN4cute5tupleIJiiiiEEENS1_10collective13CollectiveMmaINS1_37MainloopSm90TmaGmmaWarpSpecializedFP8ILi9ENS5_IJNS4_1CILi8EEENSA_ILi1EEESC_EEENS1_35KernelTmaWarpSpecializedCooperativeEEENS5_IJNSA_ILi128EEENSA_ILi64EEESG_EEENS_12float_e4m3_tENS5_IJlSC_lEEESJ_SK_NS4_8TiledMMAINS4_8MMA_AtomIJNS4_4SM904GMMA30MMA_64x64x32_F32E4M3E4M3_SS_TNILNSO_7ScaleInE1ELSQ_1EEEEEENS4_6LayoutINS5_IJNSA_ILi2EEESC_SC_EEENS5_IJSC_NSA_ILi0EEESW_EEEEENS5_IJNS4_10UnderscoreESZ_SZ_EEEEENS4_13SM90_TMA_LOADENS4_14ComposedLayoutINS4_7SwizzleILi3ELi4ELi3EEENS4_18smem_ptr_flag_bitsILi8EEENST_INS5_IJSB_SG_EEENS5_IJSG_SC_EEEEEEEvNS4_8identityENS4_23SM90_TMA_LOAD_MULTICASTES1B_vS1C_EENS_8epilogue10collective6detail29Sm90TmaWarpSpecializedAdapterINS1G_15DefaultEpilogueISJ_SK_SK_NS1F_6thread17LinearCombinationISJ_Li1EffLNS1K_9ScaleType4KindE0ELNS_15FloatRoundStyleE2ESJ_EENS1_15EpilogueDefaultEEEEEvvEEEEvNT_6ParamsE,"aw",@nobits
	.sectionflags	@""
	.align	16
	.zero		1024


//--------------------- .nv.shared.reserved.0     --------------------------
	.section	.nv.shared.reserved.0,"aw",@nobits
	.weak		__nv_reservedSMEM_offset_0_alias
	.size		__nv_reservedSMEM_offset_0_alias, 0, 0
	.other		__nv_reservedSMEM_offset_0_alias,@"STO_CUDA_RESERVED_SHARED STV_DEFAULT"
__nv_reservedSMEM_offset_0_alias:
	.zero		0


//--------------------- .nv.global                --------------------------
	.section	.nv.global,"aw",@nobits
.nv.global:
	.type		_ZN40_INTERNAL_473b2b39_4_k_cu_0e37a12e_303634cute1_E,@object
	.size		_ZN40_INTERNAL_473b2b39_4_k_cu_0e37a12e_303634cute1_E,(_ZN40_INTERNAL_473b2b39_4_k_cu_0e37a12e_303634cuda3std3__45__cpo6cbeginE - _ZN40_INTERNAL_473b2b39_4_k_cu_0e37a12e_303634cute1_E)
_ZN40_INTERNAL_473b2b39_4_k_cu_0e37a12e_303634cute1_E:
	.zero		1
	.type		_ZN40_INTERNAL_473b2b39_4_k_cu_0e37a12e_303634cuda3std3__45__cpo6cbeginE,@object
	.size		_ZN40_INTERNAL_473b2b39_4_k_cu_0e37a12e_303634cuda3std3__45__cpo6cbeginE,(_ZN40_INTERNAL_473b2b39_4_k_cu_0e37a12e_303634cuda3std3__48in_placeE - _ZN40_INTERNAL_473b2b39_4_k_cu_0e37a12e_303634cuda3std3__45__cpo6cbeginE)
_ZN40_INTERNAL_473b2b39_4_k_cu_0e37a12e_303634cuda3std3__45__cpo6cbeginE:
	.zero		1
	.type		_ZN40_INTERNAL_473b2b39_4_k_cu_0e37a12e_303634cuda3std3__48in_placeE,@object
	.size		_ZN40_INTERNAL_473b2b39_4_k_cu_0e37a12e_303634cuda3std3__48in_placeE,(_ZN40_INTERNAL_473b2b39_4_k_cu_0e37a12e_303634cuda3std6ranges3__45__cpo9iter_moveE - _ZN40_INTERNAL_473b2b39_4_k_cu_0e37a12e_303634cuda3std3__48in_placeE)
_ZN40_INTERNAL_473b2b39_4_k_cu_0e37a12e_303634cuda3std3__48in_placeE:
	.zero		1
	.type		_ZN40_INTERNAL_473b2b39_4_k_cu_0e37a12e_303634cuda3std6ranges3__45__cpo9iter_moveE,@object
	.size		_ZN40_INTERNAL_473b2b39_4_k_cu_0e37a12e_303634cuda3std6ranges3__45__cpo9iter_moveE,(_ZN40_INTERNAL_473b2b39_4_k_cu_0e37a12e_303634cuda3std3__45__cpo5beginE - _ZN40_INTERNAL_473b2b39_4_k_cu_0e37a12e_303634cuda3std6ranges3__45__cpo9iter_moveE)
_ZN40_INTERNAL_473b2b39_4_k_cu_0e37a12e_303634cuda3std6ranges3__45__cpo9iter_moveE:
	.zero		1
	.type		_ZN40_INTERNAL_473b2b39_4_k_cu_0e37a12e_303634cuda3std3__45__cpo5beginE,@object
	.size		_ZN40_INTERNAL_473b2b39_4_k_cu_0e37a12e_303634cuda3std3__45__cpo5beginE,(_ZN40_INTERNAL_473b2b39_4_k_cu_0e37a12e_303634cuda3std3__442_GLOBAL__N__473b2b39_4_k_cu_0e37a12e_303636ignoreE - _ZN40_INTERNAL_473b2b39_4_k_cu_0e37a12e_303634cuda3std3__45__cpo5beginE)
_ZN40_INTERNAL_473b2b39_4_k_cu_0e37a12e_303634cuda3std3__45__cpo5beginE:
	.zero		1
	.type		_ZN40_INTERNAL_473b2b39_4_k_cu_0e37a12e_303634cuda3std3__442_GLOBAL__N__473b2b39_4_k_cu_0e37a12e_303636ignoreE,@object
	.size		_ZN40_INTERNAL_473b2b39_4_k_cu_0e37a12e_303634cuda3std3__442_GLOBAL__N__473b2b39_4_k_cu_0e37a12e_303636ignoreE,(_ZN40_INTERNAL_473b2b39_4_k_cu_0e37a12e_303634cute7productE - _ZN40_INTERNAL_473b2b39_4_k_cu_0e37a12e_303634cuda3std3__442_GLOBAL__N__473b2b39_4_k_cu_0e37a12e_303636ignoreE)
_ZN40_INTERNAL_473b2b39_4_k_cu_0e37a12e_303634cuda3std3__442_GLOBAL__N__473b2b39_4_k_cu_0e37a12e_303636ignoreE:
	.zero		1
	.type		_ZN40_INTERNAL_473b2b39_4_k_cu_0e37a12e_303634cute7productE,@object
	.size		_ZN40_INTERNAL_473b2b39_4_k_cu_0e37a12e_303634cute7productE,(_ZN40_INTERNAL_473b2b39_4_k_cu_0e37a12e_303634cuda3std3__45__cpo3endE - _ZN40_INTERNAL_473b2b39_4_k_cu_0e37a12e_303634cute7productE)
_ZN40_INTERNAL_473b2b39_4_k_cu_0e37a12e_303634cute7productE:
	.zero		1
	.type		_ZN40_INTERNAL_473b2b39_4_k_cu_0e37a12e_303634cuda3std3__45__cpo3endE,@object
	.size		_ZN40_INTERNAL_473b2b39_4_k_cu_0e37a12e_303634cuda3std3__45__cpo3endE,(_ZN40_INTERNAL_473b2b39_4_k_cu_0e37a12e_303634cuda3std3__419piecewise_constructE - _ZN40_INTERNAL_473b2b39_4_k_cu_0e37a12e_303634cuda3std3__45__cpo3endE)
_ZN40_INTERNAL_473b2b39_4_k_cu_0e37a12e_303634cuda3std3__45__cpo3endE:
	.zero		1
	.type		_ZN40_INTERNAL_473b2b39_4_k_cu_0e37a12e_303634cuda3std3__419piecewise_constructE,@object
	.size		_ZN40_INTERNAL_473b2b39_4_k_cu_0e37a12e_303634cuda3std3__419piecewise_constructE,(_ZN40_INTERNAL_473b2b39_4_k_cu_0e37a12e_303634cuda3std3__45__cpo4cendE - _ZN40_INTERNAL_473b2b39_4_k_cu_0e37a12e_303634cuda3std3__419piecewise_constructE)
_ZN40_INTERNAL_473b2b39_4_k_cu_0e37a12e_303634cuda3std3__419piecewise_constructE:
	.zero		1
	.type		_ZN40_INTERNAL_473b2b39_4_k_cu_0e37a12e_303634cuda3std3__45__cpo4cendE,@object
	.size		_ZN40_INTERNAL_473b2b39_4_k_cu_0e37a12e_303634cuda3std3__45__cpo4cendE,(_ZN40_INTERNAL_473b2b39_4_k_cu_0e37a12e_303634cuda3std6ranges3__45__cpo4swapE - _ZN40_INTERNAL_473b2b39_4_k_cu_0e37a12e_303634cuda3std3__45__cpo4cendE)
_ZN40_INTERNAL_473b2b39_4_k_cu_0e37a12e_303634cuda3std3__45__cpo4cendE:
	.zero		1
	.type		_ZN40_INTERNAL_473b2b39_4_k_cu_0e37a12e_303634cuda3std6ranges3__45__cpo4swapE,@object
	.size		_ZN40_INTERNAL_473b2b39_4_k_cu_0e37a12e_303634cuda3std6ranges3__45__cpo4swapE,(.L_7 - _ZN40_INTERNAL_473b2b39_4_k_cu_0e37a12e_303634cuda3std6ranges3__45__cpo4swapE)
_ZN40_INTERNAL_473b2b39_4_k_cu_0e37a12e_303634cuda3std6ranges3__45__cpo4swapE:
	.zero		1
.L_7:


//--------------------- .nv.constant0._ZN7cutlass13device_kernelINS_4gemm6kernel13GemmUniversalIN4cute5tupleIJiiiiEEENS1_10collective13CollectiveMmaINS1_37MainloopSm90TmaGmmaWarpSpecializedFP8ILi9ENS5_IJNS4_1CILi8EEENSA_ILi1EEESC_EEENS1_35KernelTmaWarpSpecializedCooperativeEEENS5_IJNSA_ILi128EEENSA_ILi64EEESG_EEENS_12float_e4m3_tENS5_IJlSC_lEEESJ_SK_NS4_8TiledMMAINS4_8MMA_AtomIJNS4_4SM904GMMA30MMA_64x64x32_F32E4M3E4M3_SS_TNILNSO_7ScaleInE1ELSQ_1EEEEEENS4_6LayoutINS5_IJNSA_ILi2EEESC_SC_EEENS5_IJSC_NSA_ILi0EEESW_EEEEENS5_IJNS4_10UnderscoreESZ_SZ_EEEEENS4_13SM90_TMA_LOADENS4_14ComposedLayoutINS4_7SwizzleILi3ELi4ELi3EEENS4_18smem_ptr_flag_bitsILi8EEENST_INS5_IJSB_SG_EEENS5_IJSG_SC_EEEEEEEvNS4_8identityENS4_23SM90_TMA_LOAD_MULTICASTES1B_vS1C_EENS_8epilogue10collective6detail29Sm90TmaWarpSpecializedAdapterINS1G_15DefaultEpilogueISJ_SK_SK_NS1F_6thread17LinearCombinationISJ_Li1EffLNS1K_9ScaleType4KindE0ELNS_15FloatRoundStyleE2ESJ_EENS1_15EpilogueDefaultEEEEEvvEEEEvNT_6ParamsE --------------------------
	.section	.nv.constant0._ZN7cutlass13device_kernelINS_4gemm6kernel13GemmUniversalIN4cute5tupleIJiiiiEEENS1_10collective13CollectiveMmaINS1_37MainloopSm90TmaGmmaWarpSpecializedFP8ILi9ENS5_IJNS4_1CILi8EEENSA_ILi1EEESC_EEENS1_35KernelTmaWarpSpecializedCooperativeEEENS5_IJNSA_ILi128EEENSA_ILi64EEESG_EEENS_12float_e4m3_tENS5_IJlSC_lEEESJ_SK_NS4_8TiledMMAINS4_8MMA_AtomIJNS4_4SM904GMMA30MMA_64x64x32_F32E4M3E4M3_SS_TNILNSO_7ScaleInE1ELSQ_1EEEEEENS4_6LayoutINS5_IJNSA_ILi2EEESC_SC_EEENS5_IJSC_NSA_ILi0EEESW_EEEEENS5_IJNS4_10UnderscoreESZ_SZ_EEEEENS4_13SM90_TMA_LOADENS4_14ComposedLayoutINS4_7SwizzleILi3ELi4ELi3EEENS4_18smem_ptr_flag_bitsILi8EEENST_INS5_IJSB_SG_EEENS5_IJSG_SC_EEEEEEEvNS4_8identityENS4_23SM90_TMA_LOAD_MULTICASTES1B_vS1C_EENS_8epilogue10collective6detail29Sm90TmaWarpSpecializedAdapterINS1G_15DefaultEpilogueISJ_SK_SK_NS1F_6thread17LinearCombinationISJ_Li1EffLNS1K_9ScaleType4KindE0ELNS_15FloatRoundStyleE2ESJ_EENS1_15EpilogueDefaultEEEEEvvEEEEvNT_6ParamsE,"a",@progbits
	.sectionflags	@""
	.align	4
.nv.constant0._ZN7cutlass13device_kernelINS_4gemm6kernel13GemmUniversalIN4cute5tupleIJiiiiEEENS1_10collective13CollectiveMmaINS1_37MainloopSm90TmaGmmaWarpSpecializedFP8ILi9ENS5_IJNS4_1CILi8EEENSA_ILi1EEESC_EEENS1_35KernelTmaWarpSpecializedCooperativeEEENS5_IJNSA_ILi128EEENSA_ILi64EEESG_EEENS_12float_e4m3_tENS5_IJlSC_lEEESJ_SK_NS4_8TiledMMAINS4_8MMA_AtomIJNS4_4SM904GMMA30MMA_64x64x32_F32E4M3E4M3_SS_TNILNSO_7ScaleInE1ELSQ_1EEEEEENS4_6LayoutINS5_IJNSA_ILi2EEESC_SC_EEENS5_IJSC_NSA_ILi0EEESW_EEEEENS5_IJNS4_10UnderscoreESZ_SZ_EEEEENS4_13SM90_TMA_LOADENS4_14ComposedLayoutINS4_7SwizzleILi3ELi4ELi3EEENS4_18smem_ptr_flag_bitsILi8EEENST_INS5_IJSB_SG_EEENS5_IJSG_SC_EEEEEEEvNS4_8identityENS4_23SM90_TMA_LOAD_MULTICASTES1B_vS1C_EENS_8epilogue10collective6detail29Sm90TmaWarpSpecializedAdapterINS1G_15DefaultEpilogueISJ_SK_SK_NS1F_6thread17LinearCombinationISJ_Li1EffLNS1K_9ScaleType4KindE0ELNS_15FloatRoundStyleE2ESJ_EENS1_15EpilogueDefaultEEEEEvvEEEEvNT_6ParamsE:
	.zero		1664


//--------------------- SYMBOLS --------------------------

	.type		.nv.reservedSmem.offset0,@object
	.size		.nv.reservedSmem.offset0,0x4
